	.headerflags	@"EF_CUDA_TEXMODE_UNIFIED EF_CUDA_64BIT_ADDRESS EF_CUDA_ACCELERATORS EF_CUDA_SM90 EF_CUDA_VIRTUAL_SM(EF_CUDA_SM90)"
	.elftype	@"ET_EXEC"


//--------------------- .nv.info                  --------------------------
	.section	.nv.info,"",@"SHT_CUDA_INFO"
	.align	4


	//----- nvinfo : EIATTR_REGCOUNT
	.align		4
        /*0000*/ 	.byte	0x04, 0x2f
        /*0002*/ 	.short	(.L_1 - .L_0)
	.align		4
.L_0:
        /*0004*/ 	.word	index@(triton_poi_fused_cat_30)
        /*0008*/ 	.word	0x0000002c


	//----- nvinfo : EIATTR_MIN_STACK_SIZE
	.align		4
.L_1:
        /*000c*/ 	.byte	0x04, 0x12
        /*000e*/ 	.short	(.L_3 - .L_2)
	.align		4
.L_2:
        /*0010*/ 	.word	index@(triton_poi_fused_cat_30)
        /*0014*/ 	.word	0x00000000


	//----- nvinfo : EIATTR_FRAME_SIZE
	.align		4
.L_3:
        /*0018*/ 	.byte	0x04, 0x11
        /*001a*/ 	.short	(.L_5 - .L_4)
	.align		4
.L_4:
        /*001c*/ 	.word	index@(triton_poi_fused_cat_30)
        /*0020*/ 	.word	0x00000000


	//----- nvinfo : EIATTR_MIN_STACK_SIZE
	.align		4
.L_5:
        /*0024*/ 	.byte	0x04, 0x12
        /*0026*/ 	.short	(.L_7 - .L_6)
	.align		4
.L_6:
        /*0028*/ 	.word	index@(triton_poi_fused_cat_30)
        /*002c*/ 	.word	0x00000000
.L_7:


//--------------------- .nv.info.triton_poi_fused_cat_30 --------------------------
	.section	.nv.info.triton_poi_fused_cat_30,"",@"SHT_CUDA_INFO"
	.sectionflags	@""
	.align	4


	//----- nvinfo : EIATTR_CUDA_API_VERSION
	.align		4
        /*0000*/ 	.byte	0x04, 0x37
        /*0002*/ 	.short	(.L_9 - .L_8)
.L_8:
        /*0004*/ 	.word	0x0000007c


	//----- nvinfo : EIATTR_KPARAM_INFO
	.align		4
.L_9:
        /*0008*/ 	.byte	0x04, 0x17
        /*000a*/ 	.short	(.L_11 - .L_10)
.L_10:
        /*000c*/ 	.word	0x00000000
        /*0010*/ 	.short	0x0009
        /*0012*/ 	.short	0x0048
        /*0014*/ 	.byte	0x00, 0xf0, 0x11, 0x00


	//----- nvinfo : EIATTR_KPARAM_INFO
	.align		4
.L_11:
        /*0018*/ 	.byte	0x04, 0x17
        /*001a*/ 	.short	(.L_13 - .L_12)
.L_12:
        /*001c*/ 	.word	0x00000000
        /*0020*/ 	.short	0x0008
        /*0022*/ 	.short	0x0040
        /*0024*/ 	.byte	0x00, 0xf4, 0x21, 0x00


	//----- nvinfo : EIATTR_KPARAM_INFO
	.align		4
.L_13:
        /*0028*/ 	.byte	0x04, 0x17
        /*002a*/ 	.short	(.L_15 - .L_14)
.L_14:
        /*002c*/ 	.word	0x00000000
        /*0030*/ 	.short	0x0007
        /*0032*/ 	.short	0x0038
        /*0034*/ 	.byte	0x00, 0xf4, 0x21, 0x00


	//----- nvinfo : EIATTR_KPARAM_INFO
	.align		4
.L_15:
        /*0038*/ 	.byte	0x04, 0x17
        /*003a*/ 	.short	(.L_17 - .L_16)
.L_16:
        /*003c*/ 	.word	0x00000000
        /*0040*/ 	.short	0x0006
        /*0042*/ 	.short	0x0030
        /*0044*/ 	.byte	0x00, 0xf4, 0x21, 0x00


	//----- nvinfo : EIATTR_KPARAM_INFO
	.align		4
.L_17:
        /*0048*/ 	.byte	0x04, 0x17
        /*004a*/ 	.short	(.L_19 - .L_18)
.L_18:
        /*004c*/ 	.word	0x00000000
        /*0050*/ 	.short	0x0005
        /*0052*/ 	.short	0x0028
        /*0054*/ 	.byte	0x00, 0xf4, 0x21, 0x00


	//----- nvinfo : EIATTR_KPARAM_INFO
	.align		4
.L_19:
        /*0058*/ 	.byte	0x04, 0x17
        /*005a*/ 	.short	(.L_21 - .L_20)
.L_20:
        /*005c*/ 	.word	0x00000000
        /*0060*/ 	.short	0x0004
        /*0062*/ 	.short	0x0020
        /*0064*/ 	.byte	0x00, 0xf4, 0x21, 0x00


	//----- nvinfo : EIATTR_KPARAM_INFO
	.align		4
.L_21:
        /*0068*/ 	.byte	0x04, 0x17
        /*006a*/ 	.short	(.L_23 - .L_22)
.L_22:
        /*006c*/ 	.word	0x00000000
        /*0070*/ 	.short	0x0003
        /*0072*/ 	.short	0x0018
        /*0074*/ 	.byte	0x00, 0xf4, 0x21, 0x00


	//----- nvinfo : EIATTR_KPARAM_INFO
	.align		4
.L_23:
        /*0078*/ 	.byte	0x04, 0x17
        /*007a*/ 	.short	(.L_25 - .L_24)
.L_24:
        /*007c*/ 	.word	0x00000000
        /*0080*/ 	.short	0x0002
        /*0082*/ 	.short	0x0010
        /*0084*/ 	.byte	0x00, 0xf4, 0x21, 0x00


	//----- nvinfo : EIATTR_KPARAM_INFO
	.align		4
.L_25:
        /*0088*/ 	.byte	0x04, 0x17
        /*008a*/ 	.short	(.L_27 - .L_26)
.L_26:
        /*008c*/ 	.word	0x00000000
        /*0090*/ 	.short	0x0001
        /*0092*/ 	.short	0x0008
        /*0094*/ 	.byte	0x00, 0xf4, 0x21, 0x00


	//----- nvinfo : EIATTR_KPARAM_INFO
	.align		4
.L_27:
        /*0098*/ 	.byte	0x04, 0x17
        /*009a*/ 	.short	(.L_29 - .L_28)
.L_28:
        /*009c*/ 	.word	0x00000000
        /*00a0*/ 	.short	0x0000
        /*00a2*/ 	.short	0x0000
        /*00a4*/ 	.byte	0x00, 0xf4, 0x21, 0x00


	//----- nvinfo : EIATTR_SPARSE_MMA_MASK
	.align		4
.L_29:
        /*00a8*/ 	.byte	0x03, 0x50
        /*00aa*/ 	.short	0x0000


	//----- nvinfo : EIATTR_MAXREG_COUNT
	.align		4
        /*00ac*/ 	.byte	0x03, 0x1b
        /*00ae*/ 	.short	0x00ff


	//----- nvinfo : EIATTR_EXIT_INSTR_OFFSETS
	.align		4
        /*00b0*/ 	.byte	0x04, 0x1c
        /*00b2*/ 	.short	(.L_31 - .L_30)


	//   ....[0]....
.L_30:
        /*00b4*/ 	.word	0x00001c80


	//----- nvinfo : EIATTR_REQNTID
	.align		4
.L_31:
        /*00b8*/ 	.byte	0x04, 0x10
        /*00ba*/ 	.short	(.L_33 - .L_32)
.L_32:
        /*00bc*/ 	.word	0x00000080
        /*00c0*/ 	.word	0x00000001
        /*00c4*/ 	.word	0x00000001


	//----- nvinfo : EIATTR_CBANK_PARAM_SIZE
	.align		4
.L_33:
        /*00c8*/ 	.byte	0x03, 0x19
        /*00ca*/ 	.short	0x004c


	//----- nvinfo : EIATTR_PARAM_CBANK
	.align		4
        /*00cc*/ 	.byte	0x04, 0x0a
        /*00ce*/ 	.short	(.L_35 - .L_34)
	.align		4
.L_34:
        /*00d0*/ 	.word	index@(.nv.constant0.triton_poi_fused_cat_30)
        /*00d4*/ 	.short	0x0210
        /*00d6*/ 	.short	0x004c


	//----- nvinfo : EIATTR_SW_WAR
	.align		4
.L_35:
        /*00d8*/ 	.byte	0x04, 0x36
        /*00da*/ 	.short	(.L_37 - .L_36)
.L_36:
        /*00dc*/ 	.word	0x00000008
.L_37:


//--------------------- .nv.callgraph             --------------------------
	.section	.nv.callgraph,"",@"SHT_CUDA_CALLGRAPH"
	.align	4
	.sectionentsize	8
	.align		4
        /*0000*/ 	.word	0x00000000
	.align		4
        /*0004*/ 	.word	0xffffffff
	.align		4
        /*0008*/ 	.word	0x00000000
	.align		4
        /*000c*/ 	.word	0xfffffffe
	.align		4
        /*0010*/ 	.word	0x00000000
	.align		4
        /*0014*/ 	.word	0xfffffffd
	.align		4
        /*0018*/ 	.word	0x00000000
	.align		4
        /*001c*/ 	.word	0xfffffffc


//--------------------- .text.triton_poi_fused_cat_30 --------------------------
	.section	.text.triton_poi_fused_cat_30,"ax",@progbits
	.align	128
        .global         triton_poi_fused_cat_30
        .type           triton_poi_fused_cat_30,@function
        .size           triton_poi_fused_cat_30,(.L_x_1 - triton_poi_fused_cat_30)
        .other          triton_poi_fused_cat_30,@"STO_CUDA_ENTRY STV_DEFAULT"
triton_poi_fused_cat_30:
.text.triton_poi_fused_cat_30:
[----:B------:R-:W-:Y:S01]  /*0000*/  LDC R1, c[0x0][0x28] ;  /* 0x00000a00ff017b82 */ /* 0x000fe20000000800 */
[----:B------:R-:W1:Y:S07]  /*0010*/  S2R R0, SR_TID.X ;  /* 0x0000000000007919 */ /* 0x000e6e0000002100 */
[----:B------:R-:W2:Y:S01]  /*0020*/  LDC.64 R8, c[0x0][0x220] ;  /* 0x00008800ff087b82 */ /* 0x000ea20000000a00 */
[----:B------:R-:W-:Y:S01]  /*0030*/  CS2R R18, SRZ ;  /* 0x0000000000127805 */ /* 0x000fe2000001ff00 */
[----:B------:R-:W-:Y:S01]  /*0040*/  ULDC.64 UR4, c[0x0][0x208] ;  /* 0x0000820000047ab9 */ /* 0x000fe20000000a00 */
[----:B------:R-:W3:Y:S01]  /*0050*/  S2R R3, SR_CTAID.X ;  /* 0x0000000000037919 */ /* 0x000ee20000002500 */
[----:B------:R-:W-:-:S04]  /*0060*/  ULDC.64 UR6, c[0x0][0x230] ;  /* 0x00008c0000067ab9 */ /* 0x000fc80000000a00 */
[----:B------:R-:W4:Y:S01]  /*0070*/  LDC.64 R38, c[0x0][0x228] ;  /* 0x00008a00ff267b82 */ /* 0x000f220000000a00 */
[----:B-1----:R-:W-:Y:S01]  /*0080*/  IMAD.SHL.U32 R0, R0, 0x4, RZ ;  /* 0x0000000400007824 */ /* 0x002fe200078e00ff */
[----:B---3--:R-:W-:-:S04]  /*0090*/  SHF.R.S32.HI R15, RZ, 0x15, R3 ;  /* 0x00000015ff0f7819 */ /* 0x008fc80000011403 */
[----:B------:R-:W-:Y:S02]  /*00a0*/  LOP3.LUT R0, R0, 0x1fc, RZ, 0xc0, !PT ;  /* 0x000001fc00007812 */ /* 0x000fe400078ec0ff */
[----:B------:R-:W-:-:S03]  /*00b0*/  SGXT R15, R15, 0x1 ;  /* 0x000000010f0f781a */ /* 0x000fc60000000200 */
[----:B------:R-:W-:-:S04]  /*00c0*/  IMAD R0, R3, 0x400, R0 ;  /* 0x0000040003007824 */ /* 0x000fc800078e0200 */
[----:B------:R-:W-:Y:S01]  /*00d0*/  VIADD R26, R0, 0x200 ;  /* 0x00000200001a7836 */ /* 0x000fe20000000000 */
[-C--:B------:R-:W-:Y:S02]  /*00e0*/  LEA.HI R32, R15, R0.reuse, RZ, 0xa ;  /* 0x000000000f207211 */ /* 0x080fe400078f50ff */
[----:B------:R-:W-:Y:S02]  /*00f0*/  SHF.R.S32.HI R3, RZ, 0x1f, R0 ;  /* 0x0000001fff037819 */ /* 0x000fe40000011400 */
[----:B------:R-:W-:Y:S02]  /*0100*/  SHF.R.S32.HI R27, RZ, 0xa, R32 ;  /* 0x0000000aff1b7819 */ /* 0x000fe40000011420 */
[----:B------:R-:W-:Y:S02]  /*0110*/  LEA.HI R4, R3, R0, RZ, 0x5 ;  /* 0x0000000003047211 */ /* 0x000fe400078f28ff */
[----:B------:R-:W-:Y:S01]  /*0120*/  LEA.HI R24, R15, R26, RZ, 0xa ;  /* 0x0000001a0f187211 */ /* 0x000fe200078f50ff */
[----:B------:R-:W-:Y:S01]  /*0130*/  IMAD.HI R2, R27, 0x2aaaaaab, RZ ;  /* 0x2aaaaaab1b027827 */ /* 0x000fe200078e02ff */
[----:B------:R-:W-:-:S02]  /*0140*/  SHF.R.S32.HI R17, RZ, 0x5, R4 ;  /* 0x00000005ff117819 */ /* 0x000fc40000011404 */
[----:B------:R-:W-:Y:S02]  /*0150*/  SHF.R.S32.HI R29, RZ, 0xa, R24 ;  /* 0x0000000aff1d7819 */ /* 0x000fe40000011418 */
[----:B------:R-:W-:Y:S02]  /*0160*/  SHF.R.U32.HI R3, RZ, 0x1f, R2 ;  /* 0x0000001fff037819 */ /* 0x000fe40000011602 */
[----:B------:R-:W-:Y:S02]  /*0170*/  LOP3.LUT R5, R4, 0xffffffe0, RZ, 0xc0, !PT ;  /* 0xffffffe004057812 */ /* 0x000fe400078ec0ff */
[----:B------:R-:W-:Y:S02]  /*0180*/  LEA.HI R6, R2, R3, RZ, 0x1b ;  /* 0x0000000302067211 */ /* 0x000fe400078fd8ff */
[----:B------:R-:W-:-:S03]  /*0190*/  LEA.HI R2, R17, R17, RZ, 0x5 ;  /* 0x0000001111027211 */ /* 0x000fc600078f28ff */
[----:B------:R-:W-:Y:S01]  /*01a0*/  IMAD R27, R6, -0xc0, R27 ;  /* 0xffffff40061b7824 */ /* 0x000fe200078e021b */
[----:B------:R-:W-:-:S04]  /*01b0*/  LOP3.LUT R2, R2, 0xffffffe0, RZ, 0xc0, !PT ;  /* 0xffffffe002027812 */ /* 0x000fc800078ec0ff */
[----:B------:R-:W-:Y:S01]  /*01c0*/  ISETP.GT.AND P0, PT, R27, 0x3f, PT ;  /* 0x0000003f1b00780c */ /* 0x000fe20003f04270 */
[----:B------:R-:W-:Y:S02]  /*01d0*/  IMAD.IADD R3, R17, 0x1, -R2 ;  /* 0x0000000111037824 */ /* 0x000fe400078e0a02 */
[----:B------:R-:W-:-:S04]  /*01e0*/  IMAD.HI R11, R29, 0x2aaaaaab, RZ ;  /* 0x2aaaaaab1d0b7827 */ /* 0x000fc800078e02ff */
[----:B--2---:R-:W-:Y:S01]  /*01f0*/  IMAD.WIDE R2, R3, 0x8, R8 ;  /* 0x0000000803027825 */ /* 0x004fe200078e0208 */
[----:B------:R-:W-:Y:S02]  /*0200*/  SHF.R.U32.HI R12, RZ, 0x1f, R11 ;  /* 0x0000001fff0c7819 */ /* 0x000fe4000001160b */
[----:B------:R-:W-:Y:S01]  /*0210*/  LEA.HI R10, R15, R26, RZ, 0x5 ;  /* 0x0000001a0f0a7211 */ /* 0x000fe200078f28ff */
[----:B------:R-:W-:Y:S02]  /*0220*/  IMAD.IADD R34, R0, 0x1, -R5 ;  /* 0x0000000100227824 */ /* 0x000fe400078e0a05 */
[----:B------:R1:W2:Y:S01]  /*0230*/  @P0 LDG.E.EL.64 R18, desc[UR4][R2.64] ;  /* 0x0000000402120981 */ /* 0x0002a2000c2e1b00 */
[----:B------:R-:W-:Y:S02]  /*0240*/  LEA.HI R12, R11, R12, RZ, 0x1b ;  /* 0x0000000c0b0c7211 */ /* 0x000fe400078fd8ff */
[----:B------:R-:W-:Y:S02]  /*0250*/  CS2R R4, SRZ ;  /* 0x0000000000047805 */ /* 0x000fe4000001ff00 */
[----:B------:R-:W-:-:S02]  /*0260*/  SHF.R.S32.HI R10, RZ, 0x5, R10 ;  /* 0x00000005ff0a7819 */ /* 0x000fc4000001140a */
[----:B------:R-:W-:Y:S01]  /*0270*/  CS2R R6, SRZ ;  /* 0x0000000000067805 */ /* 0x000fe2000001ff00 */
[----:B----4-:R-:W-:-:S04]  /*0280*/  IMAD.WIDE R20, R34, 0x8, R38 ;  /* 0x0000000822147825 */ /* 0x010fc800078e0226 */
[----:B------:R-:W-:Y:S01]  /*0290*/  IMAD R29, R12, -0xc0, R29 ;  /* 0xffffff400c1d7824 */ /* 0x000fe200078e021d */
[----:B-1----:R-:W-:Y:S01]  /*02a0*/  LEA.HI R2, R10, R10, RZ, 0x5 ;  /* 0x0000000a0a027211 */ /* 0x002fe200078f28ff */
[----:B------:R-:W3:Y:S01]  /*02b0*/  @P0 LDG.E.EL.128 R4, desc[UR4][R20.64] ;  /* 0x0000000414040981 */ /* 0x000ee2000c2e1d00 */
[----:B------:R-:W-:Y:S02]  /*02c0*/  CS2R R12, SRZ ;  /* 0x00000000000c7805 */ /* 0x000fe4000001ff00 */
[----:B------:R-:W-:Y:S02]  /*02d0*/  LOP3.LUT R3, R2, 0xffffffe0, RZ, 0xc0, !PT ;  /* 0xffffffe002037812 */ /* 0x000fe400078ec0ff */
[----:B------:R-:W-:-:S03]  /*02e0*/  ISETP.GT.AND P1, PT, R29, 0x3f, PT ;  /* 0x0000003f1d00780c */ /* 0x000fc60003f24270 */
[----:B------:R-:W-:-:S04]  /*02f0*/  IMAD.IADD R2, R10, 0x1, -R3 ;  /* 0x000000010a027824 */ /* 0x000fc800078e0a03 */
[----:B------:R-:W-:-:S06]  /*0300*/  IMAD.WIDE R22, R2, 0x8, R8 ;  /* 0x0000000802167825 */ /* 0x000fcc00078e0208 */
[----:B------:R-:W4:Y:S01]  /*0310*/  @P1 LDG.E.EL.64 R12, desc[UR4][R22.64] ;  /* 0x00000004160c1981 */ /* 0x000f22000c2e1b00 */
[----:B------:R-:W-:Y:S02]  /*0320*/  CS2R R8, SRZ ;  /* 0x0000000000087805 */ /* 0x000fe4000001ff00 */
[----:B------:R-:W-:-:S06]  /*0330*/  CS2R R10, SRZ ;  /* 0x00000000000a7805 */ /* 0x000fcc000001ff00 */
[----:B------:R-:W5:Y:S01]  /*0340*/  @P1 LDG.E.EL.128 R8, desc[UR4][R20.64] ;  /* 0x0000000414081981 */ /* 0x000f62000c2e1d00 */
[----:B------:R-:W-:-:S04]  /*0350*/  VIADD R33, R27, 0xffffffc0 ;  /* 0xffffffc01b217836 */ /* 0x000fc80000000000 */
[----:B------:R-:W-:Y:S01]  /*0360*/  IMAD.SHL.U32 R25, R33, 0x100, RZ ;  /* 0x0000010021197824 */ /* 0x000fe200078e00ff */
[----:B--2---:R-:W-:Y:S02]  /*0370*/  SEL R14, R19, RZ, P0 ;  /* 0x000000ff130e7207 */ /* 0x004fe40000000000 */
[----:B------:R-:W-:Y:S02]  /*0380*/  SEL R18, R18, RZ, P0 ;  /* 0x000000ff12127207 */ /* 0x000fe40000000000 */
[----:B------:R-:W-:-:S04]  /*0390*/  SHF.R.U32.HI R3, RZ, 0x1b, R14 ;  /* 0x0000001bff037819 */ /* 0x000fc8000001160e */
[----:B------:R-:W-:Y:S02]  /*03a0*/  LOP3.LUT R3, R3, 0x10, RZ, 0xc0, !PT ;  /* 0x0000001003037812 */ /* 0x000fe400078ec0ff */
[----:B---3--:R-:W-:Y:S02]  /*03b0*/  SEL R19, R5, RZ, P0 ;  /* 0x000000ff05137207 */ /* 0x008fe40000000000 */
[----:B------:R-:W-:Y:S01]  /*03c0*/  IADD3 R18, P2, R3, R18, RZ ;  /* 0x0000001203127210 */ /* 0x000fe20007f5e0ff */
[----:B------:R-:W-:Y:S01]  /*03d0*/  IMAD.HI R3, R0, 0x2aaaaaab, RZ ;  /* 0x2aaaaaab00037827 */ /* 0x000fe200078e02ff */
[----:B------:R-:W-:Y:S02]  /*03e0*/  SEL R16, R4, RZ, P0 ;  /* 0x000000ff04107207 */ /* 0x000fe40000000000 */
[----:B------:R-:W-:Y:S01]  /*03f0*/  SHF.R.U32.HI R5, RZ, 0x19, R19 ;  /* 0x00000019ff057819 */ /* 0x000fe20000011613 */
[----:B------:R-:W-:Y:S01]  /*0400*/  IMAD.X R31, RZ, RZ, R14, P2 ;  /* 0x000000ffff1f7224 */ /* 0x000fe200010e060e */
[----:B------:R-:W-:Y:S01]  /*0410*/  LEA R4, P2, R16, UR6, 0x2 ;  /* 0x0000000610047c11 */ /* 0x000fe2000f8410ff */
[----:B------:R-:W-:Y:S01]  /*0420*/  IMAD.SHL.U32 R30, R18, 0x40, RZ ;  /* 0x00000040121e7824 */ /* 0x000fe200078e00ff */
[----:B------:R-:W-:-:S02]  /*0430*/  LOP3.LUT R5, R5, 0x40, RZ, 0xc0, !PT ;  /* 0x0000004005057812 */ /* 0x000fc400078ec0ff */
[----:B------:R-:W-:Y:S02]  /*0440*/  SHF.R.U32.HI R14, RZ, 0x1f, R3 ;  /* 0x0000001fff0e7819 */ /* 0x000fe40000011603 */
[----:B------:R-:W-:Y:S02]  /*0450*/  LEA.HI.X R16, R16, UR7, R19, 0x2, P2 ;  /* 0x0000000710107c11 */ /* 0x000fe400090f1413 */
[----:B------:R-:W-:Y:S02]  /*0460*/  SHF.L.U64.HI R31, R18, 0x6, R31 ;  /* 0x00000006121f7819 */ /* 0x000fe4000001021f */
[----:B------:R-:W-:Y:S02]  /*0470*/  IADD3 R4, P2, P3, R30, R4, R5 ;  /* 0x000000041e047210 */ /* 0x000fe40007b5e005 */
[----:B------:R-:W-:Y:S02]  /*0480*/  SEL R19, R6, RZ, P0 ;  /* 0x000000ff06137207 */ /* 0x000fe40000000000 */
[----:B----4-:R-:W-:-:S02]  /*0490*/  SEL R13, R13, RZ, P1 ;  /* 0x000000ff0d0d7207 */ /* 0x010fc40000800000 */
[----:B------:R-:W-:Y:S02]  /*04a0*/  LEA.HI.SX32 R3, R3, R14, 0x11 ;  /* 0x0000000e03037211 */ /* 0x000fe400078f8aff */
[----:B------:R-:W-:Y:S02]  /*04b0*/  SEL R14, R7, RZ, P0 ;  /* 0x000000ff070e7207 */ /* 0x000fe40000000000 */
[----:B------:R-:W-:Y:S01]  /*04c0*/  IADD3.X R5, R31, R16, RZ, P2, P3 ;  /* 0x000000101f057210 */ /* 0x000fe200017e64ff */
[----:B------:R-:W-:Y:S01]  /*04d0*/  IMAD.SHL.U32 R18, R3, 0x8000, RZ ;  /* 0x0000800003127824 */ /* 0x000fe200078e00ff */
[----:B------:R-:W-:Y:S02]  /*04e0*/  LEA R40, P2, R19, UR6, 0x2 ;  /* 0x0000000613287c11 */ /* 0x000fe4000f8410ff */
[----:B------:R-:W-:Y:S01]  /*04f0*/  SHF.R.U32.HI R16, RZ, 0x1b, R13 ;  /* 0x0000001bff107819 */ /* 0x000fe2000001160d */
[----:B------:R-:W-:Y:S01]  /*0500*/  IMAD.WIDE R4, R25, 0x4, R4 ;  /* 0x0000000419047825 */ /* 0x000fe200078e0204 */
[----:B------:R-:W-:-:S02]  /*0510*/  SHF.R.U32.HI R41, RZ, 0x19, R14 ;  /* 0x00000019ff297819 */ /* 0x000fc4000001160e */
[----:B------:R-:W-:Y:S02]  /*0520*/  LEA.HI.X R14, R19, UR7, R14, 0x2, P2 ;  /* 0x00000007130e7c11 */ /* 0x000fe400090f140e */
[----:B------:R-:W-:Y:S01]  /*0530*/  SEL R12, R12, RZ, P1 ;  /* 0x000000ff0c0c7207 */ /* 0x000fe20000800000 */
[----:B------:R-:W-:Y:S01]  /*0540*/  IMAD.WIDE R6, R18, 0x4, R4 ;  /* 0x0000000412067825 */ /* 0x000fe200078e0204 */
[----:B------:R-:W-:Y:S02]  /*0550*/  LOP3.LUT R19, R16, 0x10, RZ, 0xc0, !PT ;  /* 0x0000001010137812 */ /* 0x000fe400078ec0ff */
[----:B------:R-:W-:Y:S01]  /*0560*/  LOP3.LUT R41, R41, 0x40, RZ, 0xc0, !PT ;  /* 0x0000004029297812 */ /* 0x000fe200078ec0ff */
[----:B------:R-:W-:Y:S01]  /*0570*/  IMAD.MOV.U32 R4, RZ, RZ, RZ ;  /* 0x000000ffff047224 */ /* 0x000fe200078e00ff */
[----:B------:R-:W-:Y:S02]  /*0580*/  IADD3 R12, P4, R19, R12, RZ ;  /* 0x0000000c130c7210 */ /* 0x000fe40007f9e0ff */
[----:B------:R-:W-:-:S02]  /*0590*/  IADD3 R40, P3, P2, R30, R40, R41 ;  /* 0x000000281e287210 */ /* 0x000fc40007a7e029 */
[----:B-----5:R-:W-:Y:S01]  /*05a0*/  SEL R5, R9, RZ, P1 ;  /* 0x000000ff09057207 */ /* 0x020fe20000800000 */
[----:B------:R-:W-:Y:S01]  /*05b0*/  IMAD.X R21, RZ, RZ, R13, P4 ;  /* 0x000000ffff157224 */ /* 0x000fe200020e060d */
[----:B------:R-:W-:Y:S01]  /*05c0*/  SEL R16, R8, RZ, P1 ;  /* 0x000000ff08107207 */ /* 0x000fe20000800000 */
[----:B------:R-:W-:Y:S01]  /*05d0*/  IMAD.SHL.U32 R20, R12, 0x40, RZ ;  /* 0x000000400c147824 */ /* 0x000fe200078e00ff */
[----:B------:R1:W2:Y:S01]  /*05e0*/  @P0 LDG.E.EL R4, desc[UR4][R6.64] ;  /* 0x0000000406040981 */ /* 0x0002a2000c2e1900 */
[----:B------:R-:W-:Y:S01]  /*05f0*/  IADD3.X R41, R31, R14, RZ, P3, P2 ;  /* 0x0000000e1f297210 */ /* 0x000fe20001fe44ff */
[----:B------:R-:W-:Y:S01]  /*0600*/  IMAD.HI R37, R26, 0x2aaaaaab, RZ ;  /* 0x2aaaaaab1a257827 */ /* 0x000fe200078e02ff */
[----:B------:R-:W-:Y:S02]  /*0610*/  SHF.L.U64.HI R21, R12, 0x6, R21 ;  /* 0x000000060c157819 */ /* 0x000fe40000010215 */
[----:B------:R-:W-:Y:S01]  /*0620*/  SHF.R.U32.HI R9, RZ, 0x19, R5 ;  /* 0x00000019ff097819 */ /* 0x000fe20000011605 */
[----:B------:R-:W-:Y:S01]  /*0630*/  VIADD R12, R0, 0x2 ;  /* 0x00000002000c7836 */ /* 0x000fe20000000000 */
[----:B------:R-:W-:Y:S01]  /*0640*/  LEA R8, P4, R16, UR6, 0x2 ;  /* 0x0000000610087c11 */ /* 0x000fe2000f8810ff */
[----:B------:R-:W-:Y:S01]  /*0650*/  IMAD.WIDE R40, R25, 0x4, R40 ;  /* 0x0000000419287825 */ /* 0x000fe200078e0228 */
[----:B------:R-:W-:-:S02]  /*0660*/  LOP3.LUT R9, R9, 0x40, RZ, 0xc0, !PT ;  /* 0x0000004009097812 */ /* 0x000fc400078ec0ff */
[----:B------:R-:W-:Y:S01]  /*0670*/  LEA.HI R15, R15, R12, RZ, 0x5 ;  /* 0x0000000c0f0f7211 */ /* 0x000fe200078f28ff */
[----:B-1----:R-:W-:Y:S01]  /*0680*/  VIADD R7, R29, 0xffffffc0 ;  /* 0xffffffc01d077836 */ /* 0x002fe20000000000 */
[----:B------:R-:W-:Y:S01]  /*0690*/  LEA.HI.X R16, R16, UR7, R5, 0x2, P4 ;  /* 0x0000000710107c11 */ /* 0x000fe2000a0f1405 */
[----:B------:R-:W-:Y:S01]  /*06a0*/  IMAD.MOV.U32 R5, RZ, RZ, RZ ;  /* 0x000000ffff057224 */ /* 0x000fe200078e00ff */
[----:B------:R-:W-:Y:S01]  /*06b0*/  LOP3.LUT R15, R15, 0xffffffe0, RZ, 0xc0, !PT ;  /* 0xffffffe00f0f7812 */ /* 0x000fe200078ec0ff */
[----:B------:R-:W-:Y:S01]  /*06c0*/  IMAD.SHL.U32 R23, R7, 0x100, RZ ;  /* 0x0000010007177824 */ /* 0x000fe200078e00ff */
[----:B------:R-:W-:Y:S01]  /*06d0*/  IADD3 R8, P4, P5, R20, R8, R9 ;  /* 0x0000000814087210 */ /* 0x000fe20007d9e009 */
[----:B------:R-:W-:Y:S01]  /*06e0*/  IMAD.WIDE R40, R18, 0x4, R40 ;  /* 0x0000000412287825 */ /* 0x000fe200078e0228 */
[----:B------:R-:W-:Y:S02]  /*06f0*/  SHF.R.U32.HI R6, RZ, 0x1f, R37 ;  /* 0x0000001fff067819 */ /* 0x000fe40000011625 */
[----:B------:R-:W-:Y:S01]  /*0700*/  IADD3.X R9, R21, R16, RZ, P4, P5 ;  /* 0x0000001015097210 */ /* 0x000fe200027ea4ff */
[----:B------:R-:W-:Y:S01]  /*0710*/  IMAD.IADD R35, R12, 0x1, -R15 ;  /* 0x000000010c237824 */ /* 0x000fe200078e0a0f */
[----:B------:R-:W-:-:S02]  /*0720*/  CS2R R12, SRZ ;  /* 0x00000000000c7805 */ /* 0x000fc4000001ff00 */
[----:B------:R-:W-:Y:S02]  /*0730*/  CS2R R14, SRZ ;  /* 0x00000000000e7805 */ /* 0x000fe4000001ff00 */
[----:B------:R-:W-:Y:S01]  /*0740*/  SEL R10, R10, RZ, P1 ;  /* 0x000000ff0a0a7207 */ /* 0x000fe20000800000 */
[----:B------:R-:W-:Y:S01]  /*0750*/  IMAD.WIDE R38, R35, 0x8, R38 ;  /* 0x0000000823267825 */ /* 0x000fe200078e0226 */
[----:B------:R-:W-:Y:S01]  /*0760*/  LEA.HI.SX32 R37, R37, R6, 0x11 ;  /* 0x0000000625257211 */ /* 0x000fe200078f8aff */
[----:B------:R-:W3:Y:S01]  /*0770*/  @P0 LDG.E.EL R5, desc[UR4][R40.64] ;  /* 0x0000000428050981 */ /* 0x000ee2000c2e1900 */
[----:B------:R-:W-:Y:S01]  /*0780*/  SEL R11, R11, RZ, P1 ;  /* 0x000000ff0b0b7207 */ /* 0x000fe20000800000 */
[----:B------:R-:W-:Y:S02]  /*0790*/  IMAD.WIDE R8, R23, 0x4, R8 ;  /* 0x0000000417087825 */ /* 0x000fe400078e0208 */
[----:B------:R-:W4:Y:S01]  /*07a0*/  @P0 LDG.E.EL.128 R12, desc[UR4][R38.64] ;  /* 0x00000004260c0981 */ /* 0x000f22000c2e1d00 */
[----:B------:R-:W-:Y:S01]  /*07b0*/  LEA R16, P2, R10, UR6, 0x2 ;  /* 0x000000060a107c11 */ /* 0x000fe2000f8410ff */
[----:B------:R-:W-:-:S02]  /*07c0*/  IMAD.SHL.U32 R28, R37, 0x8000, RZ ;  /* 0x00008000251c7824 */ /* 0x000fc400078e00ff */
[----:B------:R-:W-:Y:S01]  /*07d0*/  IMAD.MOV.U32 R6, RZ, RZ, RZ ;  /* 0x000000ffff067224 */ /* 0x000fe200078e00ff */
[----:B------:R-:W-:Y:S01]  /*07e0*/  LEA.HI.X R10, R10, UR7, R11, 0x2, P2 ;  /* 0x000000070a0a7c11 */ /* 0x000fe200090f140b */
[----:B------:R-:W-:Y:S01]  /*07f0*/  IMAD.WIDE R8, R28, 0x4, R8 ;  /* 0x000000041c087825 */ /* 0x000fe200078e0208 */
[----:B------:R-:W-:-:S04]  /*0800*/  SHF.R.U32.HI R11, RZ, 0x19, R11 ;  /* 0x00000019ff0b7819 */ /* 0x000fc8000001160b */
[----:B------:R-:W-:Y:S01]  /*0810*/  LOP3.LUT R11, R11, 0x40, RZ, 0xc0, !PT ;  /* 0x000000400b0b7812 */ /* 0x000fe200078ec0ff */
[----:B------:R1:W5:Y:S03]  /*0820*/  @P1 LDG.E.EL R6, desc[UR4][R8.64] ;  /* 0x0000000408061981 */ /* 0x000366000c2e1900 */
[----:B-1----:R-:W-:-:S04]  /*0830*/  IADD3 R8, P2, P3, R20, R16, R11 ;  /* 0x0000001014087210 */ /* 0x002fc80007b5e00b */
[----:B------:R-:W-:-:S03]  /*0840*/  IADD3.X R9, R21, R10, RZ, P2, P3 ;  /* 0x0000000a15097210 */ /* 0x000fc600017e64ff */
[----:B------:R-:W-:-:S04]  /*0850*/  IMAD.WIDE R8, R23, 0x4, R8 ;  /* 0x0000000417087825 */ /* 0x000fc800078e0208 */
[----:B------:R-:W-:Y:S02]  /*0860*/  IMAD.MOV.U32 R16, RZ, RZ, RZ ;  /* 0x000000ffff107224 */ /* 0x000fe400078e00ff */
[----:B------:R-:W-:-:S05]  /*0870*/  IMAD.WIDE R8, R28, 0x4, R8 ;  /* 0x000000041c087825 */ /* 0x000fca00078e0208 */
[----:B------:R1:W2:Y:S01]  /*0880*/  @P1 LDG.E.EL R16, desc[UR4][R8.64] ;  /* 0x0000000408101981 */ /* 0x0002a2000c2e1900 */
[----:B----4-:R-:W-:Y:S02]  /*0890*/  SEL R10, R12, RZ, P0 ;  /* 0x000000ff0c0a7207 */ /* 0x010fe40000000000 */
[----:B------:R-:W-:Y:S02]  /*08a0*/  SEL R11, R13, RZ, P0 ;  /* 0x000000ff0d0b7207 */ /* 0x000fe40000000000 */
[C---:B------:R-:W-:Y:S02]  /*08b0*/  LEA R13, P2, R10.reuse, UR6, 0x2 ;  /* 0x000000060a0d7c11 */ /* 0x040fe4000f8410ff */
[--C-:B------:R-:W-:Y:S02]  /*08c0*/  SHF.R.U32.HI R12, RZ, 0x19, R11.reuse ;  /* 0x00000019ff0c7819 */ /* 0x100fe4000001160b */
[----:B------:R-:W-:Y:S02]  /*08d0*/  LEA.HI.X R10, R10, UR7, R11, 0x2, P2 ;  /* 0x000000070a0a7c11 */ /* 0x000fe400090f140b */
[----:B------:R-:W-:-:S02]  /*08e0*/  SEL R11, R15, RZ, P0 ;  /* 0x000000ff0f0b7207 */ /* 0x000fc40000000000 */
[----:B------:R-:W-:Y:S02]  /*08f0*/  SEL R14, R14, RZ, P0 ;  /* 0x000000ff0e0e7207 */ /* 0x000fe40000000000 */
[----:B------:R-:W-:Y:S02]  /*0900*/  LOP3.LUT R12, R12, 0x40, RZ, 0xc0, !PT ;  /* 0x000000400c0c7812 */ /* 0x000fe400078ec0ff */
[----:B------:R-:W-:Y:S02]  /*0910*/  SHF.R.U32.HI R15, RZ, 0x19, R11 ;  /* 0x00000019ff0f7819 */ /* 0x000fe4000001160b */
[----:B-1----:R-:W-:Y:S02]  /*0920*/  LEA R8, P4, R14, UR6, 0x2 ;  /* 0x000000060e087c11 */ /* 0x002fe4000f8810ff */
[----:B------:R-:W-:Y:S02]  /*0930*/  IADD3 R12, P2, P3, R30, R13, R12 ;  /* 0x0000000d1e0c7210 */ /* 0x000fe40007b5e00c */
[----:B------:R-:W-:-:S02]  /*0940*/  LOP3.LUT R15, R15, 0x40, RZ, 0xc0, !PT ;  /* 0x000000400f0f7812 */ /* 0x000fc400078ec0ff */
[----:B------:R-:W-:Y:S02]  /*0950*/  LEA.HI.X R22, R14, UR7, R11, 0x2, P4 ;  /* 0x000000070e167c11 */ /* 0x000fe4000a0f140b */
[----:B------:R-:W-:Y:S02]  /*0960*/  IADD3 R14, P4, P5, R30, R8, R15 ;  /* 0x000000081e0e7210 */ /* 0x000fe40007d9e00f */
[----:B------:R-:W-:Y:S02]  /*0970*/  CS2R R8, SRZ ;  /* 0x0000000000087805 */ /* 0x000fe4000001ff00 */
[----:B------:R-:W-:Y:S02]  /*0980*/  IADD3.X R13, R31, R10, RZ, P2, P3 ;  /* 0x0000000a1f0d7210 */ /* 0x000fe400017e64ff */
[----:B------:R-:W-:-:S06]  /*0990*/  CS2R R10, SRZ ;  /* 0x00000000000a7805 */ /* 0x000fcc000001ff00 */
[----:B------:R-:W4:Y:S01]  /*09a0*/  @P1 LDG.E.EL.128 R8, desc[UR4][R38.64] ;  /* 0x0000000426081981 */ /* 0x000f22000c2e1d00 */
[----:B------:R-:W-:Y:S01]  /*09b0*/  IADD3.X R15, R31, R22, RZ, P4, P5 ;  /* 0x000000161f0f7210 */ /* 0x000fe200027ea4ff */
[----:B------:R-:W-:-:S04]  /*09c0*/  IMAD.WIDE R12, R25, 0x4, R12 ;  /* 0x00000004190c7825 */ /* 0x000fc800078e020c */
[----:B------:R-:W-:-:S04]  /*09d0*/  IMAD.WIDE R14, R25, 0x4, R14 ;  /* 0x00000004190e7825 */ /* 0x000fc800078e020e */
[----:B------:R-:W-:-:S04]  /*09e0*/  IMAD.WIDE R12, R18, 0x4, R12 ;  /* 0x00000004120c7825 */ /* 0x000fc800078e020c */
[----:B------:R-:W-:Y:S01]  /*09f0*/  IMAD.WIDE R14, R18, 0x4, R14 ;  /* 0x00000004120e7825 */ /* 0x000fe200078e020e */
[----:B------:R-:W-:-:S06]  /*0a00*/  CS2R R18, SRZ ;  /* 0x0000000000127805 */ /* 0x000fcc000001ff00 */
[----:B------:R-:W2:Y:S04]  /*0a10*/  @P0 LDG.E.EL R19, desc[UR4][R12.64] ;  /* 0x000000040c130981 */ /* 0x000ea8000c2e1900 */
[----:B------:R1:W2:Y:S02]  /*0a20*/  @P0 LDG.E.EL R18, desc[UR4][R14.64] ;  /* 0x000000040e120981 */ /* 0x0002a4000c2e1900 */
[----:B01----:R-:W0:Y:S01]  /*0a30*/  LDC.64 R14, c[0x0][0x238] ;  /* 0x00008e00ff0e7b82 */ /* 0x003e220000000a00 */
[----:B----4-:R-:W-:Y:S02]  /*0a40*/  SEL R41, R9, RZ, P1 ;  /* 0x000000ff09297207 */ /* 0x010fe40000800000 */
[----:B------:R-:W-:Y:S02]  /*0a50*/  SEL R22, R8, RZ, P1 ;  /* 0x000000ff08167207 */ /* 0x000fe40000800000 */
[----:B------:R-:W-:-:S02]  /*0a60*/  SHF.R.U32.HI R9, RZ, 0x19, R41 ;  /* 0x00000019ff097819 */ /* 0x000fc40000011629 */
[C---:B------:R-:W-:Y:S02]  /*0a70*/  LEA R8, P2, R22.reuse, UR6, 0x2 ;  /* 0x0000000616087c11 */ /* 0x040fe4000f8410ff */
[----:B------:R-:W-:Y:S02]  /*0a80*/  LOP3.LUT R9, R9, 0x40, RZ, 0xc0, !PT ;  /* 0x0000004009097812 */ /* 0x000fe400078ec0ff */
[----:B------:R-:W-:Y:S02]  /*0a90*/  LEA.HI.X R22, R22, UR7, R41, 0x2, P2 ;  /* 0x0000000716167c11 */ /* 0x000fe400090f1429 */
[----:B------:R-:W-:Y:S02]  /*0aa0*/  SEL R13, R11, RZ, P1 ;  /* 0x000000ff0b0d7207 */ /* 0x000fe40000800000 */
[----:B------:R-:W-:Y:S02]  /*0ab0*/  IADD3 R8, P2, P3, R20, R8, R9 ;  /* 0x0000000814087210 */ /* 0x000fe40007b5e009 */
[----:B------:R-:W-:-:S02]  /*0ac0*/  SEL R12, R10, RZ, P1 ;  /* 0x000000ff0a0c7207 */ /* 0x000fc40000800000 */
[----:B------:R-:W-:Y:S02]  /*0ad0*/  SHF.R.U32.HI R11, RZ, 0x19, R13 ;  /* 0x00000019ff0b7819 */ /* 0x000fe4000001160d */
[----:B------:R-:W-:Y:S02]  /*0ae0*/  IADD3.X R9, R21, R22, RZ, P2, P3 ;  /* 0x0000001615097210 */ /* 0x000fe400017e64ff */
[C---:B------:R-:W-:Y:S02]  /*0af0*/  LEA R10, P2, R12.reuse, UR6, 0x2 ;  /* 0x000000060c0a7c11 */ /* 0x040fe4000f8410ff */
[----:B------:R-:W-:Y:S01]  /*0b00*/  LOP3.LUT R11, R11, 0x40, RZ, 0xc0, !PT ;  /* 0x000000400b0b7812 */ /* 0x000fe200078ec0ff */
[----:B------:R-:W-:Y:S01]  /*0b10*/  IMAD.WIDE R8, R23, 0x4, R8 ;  /* 0x0000000417087825 */ /* 0x000fe200078e0208 */
[----:B------:R-:W-:Y:S02]  /*0b20*/  LEA.HI.X R12, R12, UR7, R13, 0x2, P2 ;  /* 0x000000070c0c7c11 */ /* 0x000fe400090f140d */
[----:B------:R-:W-:Y:S01]  /*0b30*/  IADD3 R10, P2, P3, R20, R10, R11 ;  /* 0x0000000a140a7210 */ /* 0x000fe20007b5e00b */
[----:B------:R-:W-:-:S02]  /*0b40*/  IMAD.MOV.U32 R22, RZ, RZ, RZ ;  /* 0x000000ffff167224 */ /* 0x000fc400078e00ff */
[----:B------:R-:W-:Y:S01]  /*0b50*/  IMAD.WIDE R8, R28, 0x4, R8 ;  /* 0x000000041c087825 */ /* 0x000fe200078e0208 */
[----:B------:R-:W-:-:S04]  /*0b60*/  IADD3.X R11, R21, R12, RZ, P2, P3 ;  /* 0x0000000c150b7210 */ /* 0x000fc800017e64ff */
[----:B------:R1:W4:Y:S01]  /*0b70*/  @P1 LDG.E.EL R22, desc[UR4][R8.64] ;  /* 0x0000000408161981 */ /* 0x000322000c2e1900 */
[----:B------:R-:W-:Y:S01]  /*0b80*/  IMAD.WIDE R10, R23, 0x4, R10 ;  /* 0x00000004170a7825 */ /* 0x000fe200078e020a */
[----:B-1----:R-:W-:-:S03]  /*0b90*/  LOP3.LUT R9, R24, 0xfffffc00, RZ, 0xc0, !PT ;  /* 0xfffffc0018097812 */ /* 0x002fc600078ec0ff */
[----:B------:R-:W-:-:S04]  /*0ba0*/  IMAD.WIDE R12, R28, 0x4, R10 ;  /* 0x000000041c0c7825 */ /* 0x000fc800078e020a */
[----:B------:R-:W-:Y:S02]  /*0bb0*/  IMAD.IADD R8, R26, 0x1, -R9 ;  /* 0x000000011a087824 */ /* 0x000fe400078e0a09 */
[C---:B------:R-:W-:Y:S01]  /*0bc0*/  IMAD R28, R37.reuse, -0x30000, R26 ;  /* 0xfffd0000251c7824 */ /* 0x040fe200078e021a */
[----:B------:R-:W-:Y:S01]  /*0bd0*/  CS2R R10, SRZ ;  /* 0x00000000000a7805 */ /* 0x000fe2000001ff00 */
[C---:B------:R-:W-:Y:S01]  /*0be0*/  IMAD R26, R37.reuse, 0x20000, R8 ;  /* 0x00020000251a7824 */ /* 0x040fe200078e0208 */
[----:B------:R-:W-:Y:S01]  /*0bf0*/  CS2R R8, SRZ ;  /* 0x0000000000087805 */ /* 0x000fe2000001ff00 */
[----:B------:R-:W-:Y:S02]  /*0c00*/  IMAD R28, R37, 0x10000, R28 ;  /* 0x00010000251c7824 */ /* 0x000fe400078e021c */
[----:B0-----:R-:W-:-:S05]  /*0c10*/  IMAD.WIDE R36, R34, 0x8, R14 ;  /* 0x0000000822247825 */ /* 0x001fca00078e020e */
[----:B------:R-:W2:Y:S01]  /*0c20*/  @P0 LDG.E.EL.128 R8, desc[UR4][R36.64] ;  /* 0x0000000424080981 */ /* 0x000ea2000c2e1d00 */
[----:B------:R-:W-:-:S05]  /*0c30*/  LOP3.LUT R39, R32, 0xfffffc00, RZ, 0xc0, !PT ;  /* 0xfffffc0020277812 */ /* 0x000fca00078ec0ff */
[----:B------:R-:W-:Y:S02]  /*0c40*/  IMAD.IADD R32, R0, 0x1, -R39 ;  /* 0x0000000100207824 */ /* 0x000fe400078e0a27 */
[----:B------:R-:W-:Y:S02]  /*0c50*/  IMAD.MOV.U32 R24, RZ, RZ, RZ ;  /* 0x000000ffff187224 */ /* 0x000fe400078e00ff */
[----:B------:R-:W-:Y:S01]  /*0c60*/  IMAD R32, R3, 0x20000, R32 ;  /* 0x0002000003207824 */ /* 0x000fe200078e0220 */
[----:B------:R-:W-:-:S03]  /*0c70*/  ISETP.GE.AND P2, PT, R27, 0x40, PT ;  /* 0x000000401b00780c */ /* 0x000fc60003f46270 */
[----:B------:R-:W-:Y:S01]  /*0c80*/  IMAD R27, R33, 0x400, R32 ;  /* 0x00000400211b7824 */ /* 0x000fe200078e0220 */
[----:B------:R0:W3:Y:S02]  /*0c90*/  @P1 LDG.E.EL R24, desc[UR4][R12.64] ;  /* 0x000000040c181981 */ /* 0x0000e4000c2e1900 */
[----:B0-----:R-:W-:Y:S01]  /*0ca0*/  IMAD.HI R13, R0, 0x2aaaaaab, RZ ;  /* 0x2aaaaaab000d7827 */ /* 0x001fe200078e02ff */
[----:B--2---:R-:W-:Y:S02]  /*0cb0*/  SEL R33, R9, RZ, P0 ;  /* 0x000000ff09217207 */ /* 0x004fe40000000000 */
[----:B------:R-:W-:Y:S02]  /*0cc0*/  SEL R12, R8, RZ, P0 ;  /* 0x000000ff080c7207 */ /* 0x000fe40000000000 */
[----:B------:R-:W-:Y:S02]  /*0cd0*/  SHF.R.U32.HI R9, RZ, 0x19, R33 ;  /* 0x00000019ff097819 */ /* 0x000fe40000011621 */
[----:B------:R-:W-:-:S02]  /*0ce0*/  LEA R8, P3, R12, UR6, 0x2 ;  /* 0x000000060c087c11 */ /* 0x000fc4000f8610ff */
[----:B------:R-:W-:Y:S02]  /*0cf0*/  LOP3.LUT R9, R9, 0x40, RZ, 0xc0, !PT ;  /* 0x0000004009097812 */ /* 0x000fe400078ec0ff */
[----:B------:R-:W-:Y:S02]  /*0d00*/  LEA.HI.X R12, R12, UR7, R33, 0x2, P3 ;  /* 0x000000070c0c7c11 */ /* 0x000fe400098f1421 */
[----:B------:R-:W-:-:S04]  /*0d10*/  IADD3 R8, P3, P4, R30, R8, R9 ;  /* 0x000000081e087210 */ /* 0x000fc80007c7e009 */
[----:B------:R-:W-:Y:S02]  /*0d20*/  IADD3.X R9, R31, R12, RZ, P3, P4 ;  /* 0x0000000c1f097210 */ /* 0x000fe40001fe84ff */
[----:B------:R-:W-:-:S04]  /*0d30*/  SHF.R.U32.HI R12, RZ, 0x1f, R13 ;  /* 0x0000001fff0c7819 */ /* 0x000fc8000001160d */
[----:B------:R-:W-:Y:S02]  /*0d40*/  LEA.HI.SX32 R12, R13, R12, 0x11 ;  /* 0x0000000c0d0c7211 */ /* 0x000fe400078f8aff */
[----:B------:R-:W-:Y:S02]  /*0d50*/  SEL R13, R11, RZ, P0 ;  /* 0x000000ff0b0d7207 */ /* 0x000fe40000000000 */
[----:B------:R-:W-:Y:S02]  /*0d60*/  SEL R34, R10, RZ, P0 ;  /* 0x000000ff0a227207 */ /* 0x000fe40000000000 */
[----:B------:R-:W-:Y:S02]  /*0d70*/  SHF.R.U32.HI R11, RZ, 0x19, R13 ;  /* 0x00000019ff0b7819 */ /* 0x000fe4000001160d */
[----:B------:R-:W-:Y:S02]  /*0d80*/  LEA R10, P3, R34, UR6, 0x2 ;  /* 0x00000006220a7c11 */ /* 0x000fe4000f8610ff */
[----:B------:R-:W-:-:S02]  /*0d90*/  LOP3.LUT R11, R11, 0x40, RZ, 0xc0, !PT ;  /* 0x000000400b0b7812 */ /* 0x000fc400078ec0ff */
[----:B------:R-:W-:Y:S02]  /*0da0*/  LEA.HI.X R34, R34, UR7, R13, 0x2, P3 ;  /* 0x0000000722227c11 */ /* 0x000fe400098f140d */
[----:B------:R-:W-:Y:S01]  /*0db0*/  IADD3 R10, P3, P4, R30, R10, R11 ;  /* 0x0000000a1e0a7210 */ /* 0x000fe20007c7e00b */
[----:B------:R-:W-:-:S03]  /*0dc0*/  IMAD.WIDE R8, R25, 0x4, R8 ;  /* 0x0000000419087825 */ /* 0x000fc600078e0208 */
[----:B------:R-:W-:Y:S01]  /*0dd0*/  IADD3.X R11, R31, R34, RZ, P3, P4 ;  /* 0x000000221f0b7210 */ /* 0x000fe20001fe84ff */
[----:B------:R-:W-:Y:S01]  /*0de0*/  IMAD.SHL.U32 R12, R12, 0x8000, RZ ;  /* 0x000080000c0c7824 */ /* 0x000fe200078e00ff */
[----:B------:R-:W-:Y:S01]  /*0df0*/  CS2R R32, SRZ ;  /* 0x0000000000207805 */ /* 0x000fe2000001ff00 */
[----:B------:R-:W-:-:S04]  /*0e00*/  IMAD.WIDE R10, R25, 0x4, R10 ;  /* 0x00000004190a7825 */ /* 0x000fc800078e020a */
[----:B------:R-:W-:-:S04]  /*0e10*/  IMAD.WIDE R8, R12, 0x4, R8 ;  /* 0x000000040c087825 */ /* 0x000fc800078e0208 */
[----:B------:R-:W-:Y:S01]  /*0e20*/  IMAD.WIDE R38, R12, 0x4, R10 ;  /* 0x000000040c267825 */ /* 0x000fe200078e020a */
[----:B------:R0:W2:Y:S01]  /*0e30*/  @P0 LDG.E.EL R32, desc[UR4][R8.64] ;  /* 0x0000000408200981 */ /* 0x0000a2000c2e1900 */
[----:B------:R-:W-:Y:S02]  /*0e40*/  CS2R R10, SRZ ;  /* 0x00000000000a7805 */ /* 0x000fe4000001ff00 */
[----:B------:R-:W-:Y:S01]  /*0e50*/  IMAD.WIDE R34, R35, 0x8, R14 ;  /* 0x0000000823227825 */ /* 0x000fe200078e020e */
[----:B------:R-:W2:Y:S01]  /*0e60*/  @P0 LDG.E.EL R33, desc[UR4][R38.64] ;  /* 0x0000000426210981 */ /* 0x000ea2000c2e1900 */
[----:B0-----:R-:W-:-:S06]  /*0e70*/  CS2R R8, SRZ ;  /* 0x0000000000087805 */ /* 0x001fcc000001ff00 */
[----:B------:R-:W2:Y:S02]  /*0e80*/  @P0 LDG.E.EL.128 R8, desc[UR4][R34.64] ;  /* 0x0000000422080981 */ /* 0x000ea4000c2e1d00 */
[----:B--2---:R-:W-:Y:S02]  /*0e90*/  SEL R14, R8, RZ, P0 ;  /* 0x000000ff080e7207 */ /* 0x004fe40000000000 */
[----:B------:R-:W-:Y:S02]  /*0ea0*/  SEL R9, R9, RZ, P0 ;  /* 0x000000ff09097207 */ /* 0x000fe40000000000 */
[----:B------:R-:W-:-:S04]  /*0eb0*/  LEA R8, P4, R14, UR6, 0x2 ;  /* 0x000000060e087c11 */ /* 0x000fc8000f8810ff */
[--C-:B------:R-:W-:Y:S02]  /*0ec0*/  LEA.HI.X R14, R14, UR7, R9.reuse, 0x2, P4 ;  /* 0x000000070e0e7c11 */ /* 0x100fe4000a0f1409 */
[----:B------:R-:W-:Y:S02]  /*0ed0*/  SHF.R.U32.HI R9, RZ, 0x19, R9 ;  /* 0x00000019ff097819 */ /* 0x000fe40000011609 */
[----:B------:R-:W-:Y:S02]  /*0ee0*/  SEL R10, R10, RZ, P0 ;  /* 0x000000ff0a0a7207 */ /* 0x000fe40000000000 */
[----:B------:R-:W-:Y:S02]  /*0ef0*/  LOP3.LUT R9, R9, 0x40, RZ, 0xc0, !PT ;  /* 0x0000004009097812 */ /* 0x000fe400078ec0ff */
[----:B------:R-:W-:Y:S02]  /*0f00*/  SEL R13, R11, RZ, P0 ;  /* 0x000000ff0b0d7207 */ /* 0x000fe40000000000 */
[----:B------:R-:W-:-:S02]  /*0f10*/  LEA R11, P6, R10, UR6, 0x2 ;  /* 0x000000060a0b7c11 */ /* 0x000fc4000f8c10ff */
[----:B------:R-:W-:Y:S02]  /*0f20*/  IADD3 R8, P4, P5, R30, R8, R9 ;  /* 0x000000081e087210 */ /* 0x000fe40007d9e009 */
[--C-:B------:R-:W-:Y:S02]  /*0f30*/  LEA.HI.X R10, R10, UR7, R13.reuse, 0x2, P6 ;  /* 0x000000070a0a7c11 */ /* 0x100fe4000b0f140d */
[----:B------:R-:W-:Y:S02]  /*0f40*/  SHF.R.U32.HI R13, RZ, 0x19, R13 ;  /* 0x00000019ff0d7819 */ /* 0x000fe4000001160d */
[----:B------:R-:W-:Y:S02]  /*0f50*/  IADD3.X R9, R31, R14, RZ, P4, P5 ;  /* 0x0000000e1f097210 */ /* 0x000fe400027ea4ff */
[----:B------:R-:W-:Y:S01]  /*0f60*/  LOP3.LUT R13, R13, 0x40, RZ, 0xc0, !PT ;  /* 0x000000400d0d7812 */ /* 0x000fe200078ec0ff */
[----:B------:R-:W-:-:S03]  /*0f70*/  IMAD.WIDE R8, R25, 0x4, R8 ;  /* 0x0000000419087825 */ /* 0x000fc600078e0208 */
[----:B------:R-:W-:-:S04]  /*0f80*/  IADD3 R30, P4, P5, R30, R11, R13 ;  /* 0x0000000b1e1e7210 */ /* 0x000fc80007d9e00d */
[----:B------:R-:W-:Y:S01]  /*0f90*/  IADD3.X R31, R31, R10, RZ, P4, P5 ;  /* 0x0000000a1f1f7210 */ /* 0x000fe200027ea4ff */
[----:B------:R-:W-:Y:S01]  /*0fa0*/  IMAD.WIDE R14, R12, 0x4, R8 ;  /* 0x000000040c0e7825 */ /* 0x000fe200078e0208 */
[----:B------:R-:W-:Y:S02]  /*0fb0*/  CS2R R8, SRZ ;  /* 0x0000000000087805 */ /* 0x000fe4000001ff00 */
[----:B------:R-:W-:-:S06]  /*0fc0*/  CS2R R10, SRZ ;  /* 0x00000000000a7805 */ /* 0x000fcc000001ff00 */
[----:B------:R0:W2:Y:S01]  /*0fd0*/  @P1 LDG.E.EL.128 R8, desc[UR4][R36.64] ;  /* 0x0000000424081981 */ /* 0x0000a2000c2e1d00 */
[----:B------:R-:W-:Y:S01]  /*0fe0*/  ISETP.GE.AND P3, PT, R29, 0x40, PT ;  /* 0x000000401d00780c */ /* 0x000fe20003f66270 */
[----:B------:R-:W-:-:S06]  /*0ff0*/  IMAD.MOV.U32 R29, RZ, RZ, RZ ;  /* 0x000000ffff1d7224 */ /* 0x000fcc00078e00ff */
[----:B------:R1:W3:Y:S01]  /*1000*/  @P0 LDG.E.EL R29, desc[UR4][R14.64] ;  /* 0x000000040e1d0981 */ /* 0x0002e2000c2e1900 */
[----:B0-----:R-:W-:-:S04]  /*1010*/  IMAD.WIDE R36, R25, 0x4, R30 ;  /* 0x0000000419247825 */ /* 0x001fc800078e021e */
[----:B------:R-:W-:Y:S01]  /*1020*/  IMAD.WIDE R36, R12, 0x4, R36 ;  /* 0x000000040c247825 */ /* 0x000fe200078e0224 */
[----:B--2---:R-:W-:Y:S02]  /*1030*/  SEL R38, R8, RZ, P1 ;  /* 0x000000ff08267207 */ /* 0x004fe40000800000 */
[----:B------:R-:W-:Y:S02]  /*1040*/  SEL R13, R9, RZ, P1 ;  /* 0x000000ff090d7207 */ /* 0x000fe40000800000 */
[C---:B------:R-:W-:Y:S02]  /*1050*/  LEA R9, P4, R38.reuse, UR6, 0x2 ;  /* 0x0000000626097c11 */ /* 0x040fe4000f8810ff */
[--C-:B------:R-:W-:Y:S02]  /*1060*/  SHF.R.U32.HI R8, RZ, 0x19, R13.reuse ;  /* 0x00000019ff087819 */ /* 0x100fe4000001160d */
[----:B------:R-:W-:Y:S01]  /*1070*/  LEA.HI.X R38, R38, UR7, R13, 0x2, P4 ;  /* 0x0000000726267c11 */ /* 0x000fe2000a0f140d */
[----:B------:R-:W-:-:S04]  /*1080*/  VIADD R13, R0, 0x200 ;  /* 0x00000200000d7836 */ /* 0x000fc80000000000 */
[----:B------:R-:W-:-:S05]  /*1090*/  IMAD.HI R13, R13, 0x2aaaaaab, RZ ;  /* 0x2aaaaaab0d0d7827 */ /* 0x000fca00078e02ff */
[----:B-1----:R-:W-:-:S04]  /*10a0*/  SHF.R.U32.HI R14, RZ, 0x1f, R13 ;  /* 0x0000001fff0e7819 */ /* 0x002fc8000001160d */
[----:B------:R-:W-:Y:S02]  /*10b0*/  LEA.HI.SX32 R14, R13, R14, 0x11 ;  /* 0x0000000e0d0e7211 */ /* 0x000fe400078f8aff */
[----:B------:R-:W-:-:S03]  /*10c0*/  CS2R R12, SRZ ;  /* 0x00000000000c7805 */ /* 0x000fc6000001ff00 */
[----:B------:R-:W-:Y:S01]  /*10d0*/  IMAD.SHL.U32 R31, R14, 0x8000, RZ ;  /* 0x000080000e1f7824 */ /* 0x000fe200078e00ff */
[----:B------:R-:W-:-:S06]  /*10e0*/  CS2R R14, SRZ ;  /* 0x00000000000e7805 */ /* 0x000fcc000001ff00 */
[----:B------:R-:W2:Y:S01]  /*10f0*/  @P1 LDG.E.EL.128 R12, desc[UR4][R34.64] ;  /* 0x00000004220c1981 */ /* 0x000ea2000c2e1d00 */
[----:B------:R-:W-:-:S04]  /*1100*/  LOP3.LUT R8, R8, 0x40, RZ, 0xc0, !PT ;  /* 0x0000004008087812 */ /* 0x000fc800078ec0ff */
[----:B------:R-:W-:-:S04]  /*1110*/  IADD3 R8, P4, P5, R20, R9, R8 ;  /* 0x0000000914087210 */ /* 0x000fc80007d9e008 */
[----:B------:R-:W-:Y:S02]  /*1120*/  IADD3.X R9, R21, R38, RZ, P4, P5 ;  /* 0x0000002615097210 */ /* 0x000fe400027ea4ff */
[----:B------:R-:W-:Y:S02]  /*1130*/  SEL R38, R10, RZ, P1 ;  /* 0x000000ff0a267207 */ /* 0x000fe40000800000 */
[----:B------:R-:W-:Y:S01]  /*1140*/  SEL R11, R11, RZ, P1 ;  /* 0x000000ff0b0b7207 */ /* 0x000fe20000800000 */
[----:B------:R-:W-:Y:S01]  /*1150*/  IMAD.WIDE R8, R23, 0x4, R8 ;  /* 0x0000000417087825 */ /* 0x000fe200078e0208 */
[----:B------:R-:W-:-:S03]  /*1160*/  LEA R10, P4, R38, UR6, 0x2 ;  /* 0x00000006260a7c11 */ /* 0x000fc6000f8810ff */
[----:B------:R-:W-:Y:S01]  /*1170*/  IMAD.MOV.U32 R25, RZ, RZ, RZ ;  /* 0x000000ffff197224 */ /* 0x000fe200078e00ff */
[----:B------:R-:W-:Y:S01]  /*1180*/  LEA.HI.X R38, R38, UR7, R11, 0x2, P4 ;  /* 0x0000000726267c11 */ /* 0x000fe2000a0f140b */
[----:B------:R-:W-:Y:S01]  /*1190*/  IMAD.WIDE R8, R31, 0x4, R8 ;  /* 0x000000041f087825 */ /* 0x000fe200078e0208 */
[----:B------:R-:W-:-:S04]  /*11a0*/  SHF.R.U32.HI R11, RZ, 0x19, R11 ;  /* 0x00000019ff0b7819 */ /* 0x000fc8000001160b */
[----:B------:R-:W-:Y:S01]  /*11b0*/  LOP3.LUT R11, R11, 0x40, RZ, 0xc0, !PT ;  /* 0x000000400b0b7812 */ /* 0x000fe200078ec0ff */
[----:B------:R-:W3:Y:S03]  /*11c0*/  @P1 LDG.E.EL R25, desc[UR4][R8.64] ;  /* 0x0000000408191981 */ /* 0x000ee6000c2e1900 */
[----:B------:R-:W-:Y:S01]  /*11d0*/  IADD3 R10, P4, P5, R20, R10, R11 ;  /* 0x0000000a140a7210 */ /* 0x000fe20007d9e00b */
[----:B------:R-:W-:-:S06]  /*11e0*/  IMAD.MOV.U32 R30, RZ, RZ, RZ ;  /* 0x000000ffff1e7224 */ /* 0x000fcc00078e00ff */
[----:B------:R0:W3:Y:S02]  /*11f0*/  @P0 LDG.E.EL R30, desc[UR4][R36.64] ;  /* 0x00000004241e0981 */ /* 0x0000e4000c2e1900 */
[----:B0-----:R-:W0:Y:S01]  /*1200*/  LDC.64 R36, c[0x0][0x240] ;  /* 0x00009000ff247b82 */ /* 0x001e220000000a00 */
[----:B------:R-:W-:Y:S02]  /*1210*/  LEA.HI R17, R17, R17, RZ, 0x5 ;  /* 0x0000001111117211 */ /* 0x000fe400078f28ff */
[----:B--2---:R-:W-:Y:S02]  /*1220*/  SEL R8, R13, RZ, P1 ;  /* 0x000000ff0d087207 */ /* 0x004fe40000800000 */
[----:B------:R-:W-:Y:S02]  /*1230*/  SEL R11, R12, RZ, P1 ;  /* 0x000000ff0c0b7207 */ /* 0x000fe40000800000 */
[----:B------:R-:W-:Y:S02]  /*1240*/  SHF.R.U32.HI R9, RZ, 0x19, R8 ;  /* 0x00000019ff097819 */ /* 0x000fe40000011608 */
[----:B------:R-:W-:-:S02]  /*1250*/  LEA R13, P6, R11, UR6, 0x2 ;  /* 0x000000060b0d7c11 */ /* 0x000fc4000f8c10ff */
[----:B------:R-:W-:Y:S02]  /*1260*/  LOP3.LUT R9, R9, 0x40, RZ, 0xc0, !PT ;  /* 0x0000004009097812 */ /* 0x000fe400078ec0ff */
[----:B------:R-:W-:Y:S02]  /*1270*/  SEL R12, R14, RZ, P1 ;  /* 0x000000ff0e0c7207 */ /* 0x000fe40000800000 */
[----:B------:R-:W-:Y:S02]  /*1280*/  SEL R15, R15, RZ, P1 ;  /* 0x000000ff0f0f7207 */ /* 0x000fe40000800000 */
[----:B------:R-:W-:Y:S02]  /*1290*/  LEA.HI.X R14, R11, UR7, R8, 0x2, P6 ;  /* 0x000000070b0e7c11 */ /* 0x000fe4000b0f1408 */
[----:B------:R-:W-:Y:S02]  /*12a0*/  IADD3.X R11, R21, R38, RZ, P4, P5 ;  /* 0x00000026150b7210 */ /* 0x000fe400027ea4ff */
[----:B------:R-:W-:-:S02]  /*12b0*/  IADD3 R8, P5, P6, R20, R13, R9 ;  /* 0x0000000d14087210 */ /* 0x000fc40007ebe009 */
[----:B------:R-:W-:Y:S02]  /*12c0*/  SHF.R.U32.HI R13, RZ, 0x19, R15 ;  /* 0x00000019ff0d7819 */ /* 0x000fe4000001160f */
[----:B------:R-:W-:Y:S02]  /*12d0*/  LEA R34, P4, R12, UR6, 0x2 ;  /* 0x000000060c227c11 */ /* 0x000fe4000f8810ff */
[----:B------:R-:W-:Y:S02]  /*12e0*/  LOP3.LUT R13, R13, 0x40, RZ, 0xc0, !PT ;  /* 0x000000400d0d7812 */ /* 0x000fe400078ec0ff */
[----:B------:R-:W-:Y:S02]  /*12f0*/  IADD3.X R9, R21, R14, RZ, P5, P6 ;  /* 0x0000000e15097210 */ /* 0x000fe40002fec4ff */
[----:B------:R-:W-:Y:S02]  /*1300*/  IADD3 R20, P5, P6, R20, R34, R13 ;  /* 0x0000002214147210 */ /* 0x000fe40007ebe00d */
[----:B------:R-:W-:Y:S01]  /*1310*/  SHF.R.S32.HI R13, RZ, 0x1f, R0 ;  /* 0x0000001fff0d7819 */ /* 0x000fe20000011400 */
[----:B------:R-:W-:-:S03]  /*1320*/  IMAD.WIDE R10, R23, 0x4, R10 ;  /* 0x00000004170a7825 */ /* 0x000fc600078e020a */
[----:B------:R-:W-:Y:S02]  /*1330*/  LEA.HI R14, R13, R0, RZ, 0x5 ;  /* 0x000000000d0e7211 */ /* 0x000fe400078f28ff */
[----:B------:R-:W-:Y:S01]  /*1340*/  LEA.HI.X R12, R12, UR7, R15, 0x2, P4 ;  /* 0x000000070c0c7c11 */ /* 0x000fe2000a0f140f */
[----:B------:R-:W-:Y:S01]  /*1350*/  IMAD.WIDE R8, R23, 0x4, R8 ;  /* 0x0000000417087825 */ /* 0x000fe200078e0208 */
[----:B------:R-:W-:Y:S02]  /*1360*/  LOP3.LUT R15, R14, 0xffffffe0, RZ, 0xc0, !PT ;  /* 0xffffffe00e0f7812 */ /* 0x000fe400078ec0ff */
[----:B------:R-:W-:Y:S01]  /*1370*/  CS2R R34, SRZ ;  /* 0x0000000000227805 */ /* 0x000fe2000001ff00 */
[----:B------:R-:W-:Y:S01]  /*1380*/  IMAD.WIDE R10, R31, 0x4, R10 ;  /* 0x000000041f0a7825 */ /* 0x000fe200078e020a */
[----:B------:R-:W-:-:S03]  /*1390*/  IADD3.X R21, R21, R12, RZ, P5, P6 ;  /* 0x0000000c15157210 */ /* 0x000fc60002fec4ff */
[----:B------:R-:W-:Y:S01]  /*13a0*/  IMAD.IADD R15, R0, 0x1, -R15 ;  /* 0x00000001000f7824 */ /* 0x000fe200078e0a0f */
[----:B------:R1:W2:Y:S01]  /*13b0*/  @P1 LDG.E.EL R35, desc[UR4][R10.64] ;  /* 0x000000040a231981 */ /* 0x0002a2000c2e1900 */
[----:B------:R-:W-:Y:S01]  /*13c0*/  IMAD.WIDE R12, R31, 0x4, R8 ;  /* 0x000000041f0c7825 */ /* 0x000fe200078e0208 */
[----:B------:R-:W-:-:S03]  /*13d0*/  CS2R R8, SRZ ;  /* 0x0000000000087805 */ /* 0x000fc6000001ff00 */
[----:B0-----:R-:W-:Y:S01]  /*13e0*/  IMAD.WIDE R36, R15, 0x4, R36 ;  /* 0x000000040f247825 */ /* 0x001fe200078e0224 */
[----:B------:R0:W2:Y:S01]  /*13f0*/  @P1 LDG.E.EL R34, desc[UR4][R12.64] ;  /* 0x000000040c221981 */ /* 0x0000a2000c2e1900 */
[----:B-1----:R-:W-:-:S06]  /*1400*/  CS2R R10, SRZ ;  /* 0x00000000000a7805 */ /* 0x002fcc000001ff00 */
[----:B------:R-:W2:Y:S01]  /*1410*/  @P0 LDG.E.EL.128 R8, desc[UR4][R36.64] ;  /* 0x0000000424080981 */ /* 0x000ea2000c2e1d00 */
[----:B------:R-:W-:-:S04]  /*1420*/  IMAD.WIDE R20, R23, 0x4, R20 ;  /* 0x0000000417147825 */ /* 0x000fc800078e0214 */
[----:B------:R-:W-:Y:S01]  /*1430*/  IMAD.WIDE R38, R31, 0x4, R20 ;  /* 0x000000041f267825 */ /* 0x000fe200078e0214 */
[----:B------:R-:W-:Y:S02]  /*1440*/  SHF.R.S32.HI R31, RZ, 0x5, R14 ;  /* 0x00000005ff1f7819 */ /* 0x000fe4000001140e */
[----:B------:R-:W-:Y:S02]  /*1450*/  LOP3.LUT R14, R17, 0xffffffe0, RZ, 0xc0, !PT ;  /* 0xffffffe0110e7812 */ /* 0x000fe400078ec0ff */
[----:B0-----:R-:W-:-:S03]  /*1460*/  CS2R R12, SRZ ;  /* 0x00000000000c7805 */ /* 0x001fc6000001ff00 */
[----:B------:R-:W-:Y:S01]  /*1470*/  IMAD.IADD R31, R31, 0x1, -R14 ;  /* 0x000000011f1f7824 */ /* 0x000fe200078e0a0e */
[----:B------:R-:W-:-:S06]  /*1480*/  CS2R R14, SRZ ;  /* 0x00000000000e7805 */ /* 0x000fcc000001ff00 */
[----:B------:R-:W5:Y:S01]  /*1490*/  @P1 LDG.E.EL.128 R12, desc[UR4][R36.64] ;  /* 0x00000004240c1981 */ /* 0x000f62000c2e1d00 */
[----:B------:R-:W-:Y:S02]  /*14a0*/  SEL R4, R4, RZ, P0 ;  /* 0x000000ff04047207 */ /* 0x000fe40000000000 */
[----:B------:R-:W-:Y:S02]  /*14b0*/  SEL R17, R32, RZ, P0 ;  /* 0x000000ff20117207 */ /* 0x000fe40000000000 */
[----:B---3--:R-:W-:-:S03]  /*14c0*/  SEL R5, R5, RZ, P0 ;  /* 0x000000ff05057207 */ /* 0x008fc60000000000 */
[----:B------:R-:W-:Y:S01]  /*14d0*/  FADD R17, -R4, R17 ;  /* 0x0000001104117221 */ /* 0x000fe20000000100 */
[----:B------:R-:W-:Y:S01]  /*14e0*/  IMAD R7, R7, 0x400, R26 ;  /* 0x0000040007077824 */ /* 0x000fe200078e021a */
[----:B------:R-:W-:Y:S02]  /*14f0*/  SEL R26, R29, RZ, P0 ;  /* 0x000000ff1d1a7207 */ /* 0x000fe40000000000 */
[----:B------:R-:W-:Y:S02]  /*1500*/  SEL R19, R19, RZ, P0 ;  /* 0x000000ff13137207 */ /* 0x000fe40000000000 */
[----:B------:R-:W-:Y:S02]  /*1510*/  SEL R18, R18, RZ, P0 ;  /* 0x000000ff12127207 */ /* 0x000fe40000000000 */
[----:B------:R-:W-:Y:S01]  /*1520*/  SEL R29, R30, RZ, P0 ;  /* 0x000000ff1e1d7207 */ /* 0x000fe20000000000 */
[----:B------:R-:W-:-:S04]  /*1530*/  FADD R26, -R19, R26 ;  /* 0x0000001a131a7221 */ /* 0x000fc80000000100 */
[----:B------:R-:W-:Y:S01]  /*1540*/  FADD R29, -R18, R29 ;  /* 0x0000001d121d7221 */ /* 0x000fe20000000100 */
[----:B------:R-:W-:Y:S02]  /*1550*/  SEL R16, R16, RZ, P1 ;  /* 0x000000ff10107207 */ /* 0x000fe40000800000 */
[----:B----4-:R-:W-:Y:S01]  /*1560*/  SEL R22, R22, RZ, P1 ;  /* 0x000000ff16167207 */ /* 0x010fe20000800000 */
[----:B------:R-:W-:-:S06]  /*1570*/  IMAD.MOV.U32 R20, RZ, RZ, RZ ;  /* 0x000000ffff147224 */ /* 0x000fcc00078e00ff */
[----:B------:R0:W3:Y:S01]  /*1580*/  @P1 LDG.E.EL R20, desc[UR4][R38.64] ;  /* 0x0000000426141981 */ /* 0x0000e2000c2e1900 */
[----:B--2---:R-:W-:Y:S02]  /*1590*/  SEL R21, R8, RZ, P0 ;  /* 0x000000ff08157207 */ /* 0x004fe40000000000 */
[----:B------:R-:W-:Y:S02]  /*15a0*/  SEL R8, R33, RZ, P0 ;  /* 0x000000ff21087207 */ /* 0x000fe40000000000 */
[----:B------:R-:W-:Y:S01]  /*15b0*/  SEL R23, R9, RZ, P0 ;  /* 0x000000ff09177207 */ /* 0x000fe20000000000 */
[----:B------:R-:W-:Y:S02]  /*15c0*/  FFMA R17, R17, R21, R4 ;  /* 0x0000001511117223 */ /* 0x000fe40000000004 */
[----:B------:R-:W-:Y:S02]  /*15d0*/  FADD R4, -R5, R8 ;  /* 0x0000000805047221 */ /* 0x000fe40000000100 */
[----:B------:R-:W1:Y:S02]  /*15e0*/  LDC.64 R8, c[0x0][0x248] ;  /* 0x00009200ff087b82 */ /* 0x000e640000000a00 */
[----:B------:R-:W-:Y:S01]  /*15f0*/  FFMA R23, R4, R23, R5 ;  /* 0x0000001704177223 */ /* 0x000fe20000000005 */
[----:B------:R-:W-:-:S02]  /*1600*/  SEL R10, R10, RZ, P0 ;  /* 0x000000ff0a0a7207 */ /* 0x000fc40000000000 */
[----:B------:R-:W-:-:S03]  /*1610*/  SEL R11, R11, RZ, P0 ;  /* 0x000000ff0b0b7207 */ /* 0x000fc60000000000 */
[----:B------:R-:W2:Y:S01]  /*1620*/  LDC.64 R4, c[0x0][0x218] ;  /* 0x00008600ff047b82 */ /* 0x000ea20000000a00 */
[----:B------:R-:W-:Y:S01]  /*1630*/  FFMA R21, R26, R10, R19 ;  /* 0x0000000a1a157223 */ /* 0x000fe20000000013 */
[----:B------:R-:W-:Y:S01]  /*1640*/  FFMA R32, R29, R11, R18 ;  /* 0x0000000b1d207223 */ /* 0x000fe20000000012 */
[----:B-----5:R-:W-:Y:S02]  /*1650*/  SEL R19, R6, RZ, P1 ;  /* 0x000000ff06137207 */ /* 0x020fe40000800000 */
[----:B------:R-:W-:Y:S02]  /*1660*/  SEL R6, R25, RZ, P1 ;  /* 0x000000ff19067207 */ /* 0x000fe40000800000 */
[----:B------:R-:W-:Y:S02]  /*1670*/  SEL R35, R35, RZ, P1 ;  /* 0x000000ff23237207 */ /* 0x000fe40000800000 */
[----:B------:R-:W-:Y:S01]  /*1680*/  SEL R33, R34, RZ, P1 ;  /* 0x000000ff22217207 */ /* 0x000fe20000800000 */
[----:B-1----:R-:W-:-:S02]  /*1690*/  IMAD.WIDE R10, R31, 0x4, R8 ;  /* 0x000000041f0a7825 */ /* 0x002fc400078e0208 */
[----:B------:R-:W1:Y:S01]  /*16a0*/  LDC.64 R30, c[0x0][0x210] ;  /* 0x00008400ff1e7b82 */ /* 0x000e620000000a00 */
[----:B------:R-:W-:Y:S01]  /*16b0*/  SEL R12, R12, RZ, P1 ;  /* 0x000000ff0c0c7207 */ /* 0x000fe20000800000 */
[----:B------:R-:W-:Y:S01]  /*16c0*/  FADD R6, -R19, R6 ;  /* 0x0000000613067221 */ /* 0x000fe20000000100 */
[----:B------:R-:W-:Y:S01]  /*16d0*/  SEL R13, R13, RZ, P1 ;  /* 0x000000ff0d0d7207 */ /* 0x000fe20000800000 */
[----:B------:R-:W-:Y:S01]  /*16e0*/  FADD R35, -R16, R35 ;  /* 0x0000002310237221 */ /* 0x000fe20000000100 */
[----:B------:R-:W-:Y:S01]  /*16f0*/  SEL R25, R14, RZ, P1 ;  /* 0x000000ff0e197207 */ /* 0x000fe20000800000 */
[----:B------:R-:W-:Y:S01]  /*1700*/  FADD R33, -R22, R33 ;  /* 0x0000002116217221 */ /* 0x000fe20000000100 */
[----:B------:R-:W-:Y:S01]  /*1710*/  FFMA R12, R6, R12, R19 ;  /* 0x0000000c060c7223 */ /* 0x000fe20000000013 */
[----:B------:R-:W-:Y:S01]  /*1720*/  FFMA R14, R35, R13, R16 ;  /* 0x0000000d230e7223 */ /* 0x000fe20000000010 */
[----:B--2---:R-:W-:-:S04]  /*1730*/  IMAD.WIDE R18, R27, 0x4, R4 ;  /* 0x000000041b127825 */ /* 0x004fc800078e0204 */
[----:B------:R-:W-:Y:S01]  /*1740*/  FFMA R13, R33, R25, R22 ;  /* 0x00000019210d7223 */ /* 0x000fe20000000016 */
[----:B------:R-:W-:Y:S01]  /*1750*/  CS2R R34, SRZ ;  /* 0x0000000000227805 */ /* 0x000fe2000001ff00 */
[----:B------:R-:W-:Y:S01]  /*1760*/  IMAD.WIDE R36, R7, 0x4, R4 ;  /* 0x0000000407247825 */ /* 0x000fe200078e0204 */
[----:B------:R-:W-:Y:S02]  /*1770*/  CS2R R4, SRZ ;  /* 0x0000000000047805 */ /* 0x000fe4000001ff00 */
[----:B------:R-:W-:Y:S01]  /*1780*/  CS2R R6, SRZ ;  /* 0x0000000000067805 */ /* 0x000fe2000001ff00 */
[----:B0-----:R-:W-:Y:S01]  /*1790*/  IMAD.WIDE R38, R2, 0x4, R8 ;  /* 0x0000000402267825 */ /* 0x001fe200078e0208 */
[----:B------:R-:W2:Y:S03]  /*17a0*/  @P0 LDG.E.EL R35, desc[UR4][R10.64] ;  /* 0x000000040a230981 */ /* 0x000ea6000c2e1900 */
[----:B------:R-:W-:Y:S01]  /*17b0*/  IMAD.MOV.U32 R16, RZ, RZ, RZ ;  /* 0x000000ffff107224 */ /* 0x000fe200078e00ff */
[----:B------:R-:W4:Y:S01]  /*17c0*/  @P0 LDG.E.128 R4, desc[UR4][R18.64] ;  /* 0x0000000412040981 */ /* 0x000f22000c1e1d00 */
[----:B------:R-:W-:-:S02]  /*17d0*/  IMAD.MOV.U32 R33, RZ, RZ, RZ ;  /* 0x000000ffff217224 */ /* 0x000fc400078e00ff */
[C---:B------:R-:W-:Y:S01]  /*17e0*/  IMAD R8, R3.reuse, -0x30000, R0 ;  /* 0xfffd000003087824 */ /* 0x040fe200078e0200 */
[----:B------:R-:W5:Y:S01]  /*17f0*/  @P0 LDG.E.EL R34, desc[UR4][R10.64] ;  /* 0x000000040a220981 */ /* 0x000f62000c2e1900 */
[----:B------:R-:W-:Y:S02]  /*1800*/  IMAD.MOV.U32 R26, RZ, RZ, RZ ;  /* 0x000000ffff1a7224 */ /* 0x000fe400078e00ff */
[----:B------:R-:W-:Y:S01]  /*1810*/  IMAD.MOV.U32 R25, RZ, RZ, RZ ;  /* 0x000000ffff197224 */ /* 0x000fe200078e00ff */
[----:B------:R-:W2:Y:S01]  /*1820*/  @P0 LDG.E.EL R16, desc[UR4][R10.64] ;  /* 0x000000040a100981 */ /* 0x000ea2000c2e1900 */
[----:B------:R-:W-:Y:S02]  /*1830*/  IMAD.MOV.U32 R22, RZ, RZ, RZ ;  /* 0x000000ffff167224 */ /* 0x000fe400078e00ff */
[----:B------:R-:W-:Y:S01]  /*1840*/  IMAD.MOV.U32 R2, RZ, RZ, RZ ;  /* 0x000000ffff027224 */ /* 0x000fe200078e00ff */
[----:B------:R0:W3:Y:S01]  /*1850*/  @P0 LDG.E.EL R33, desc[UR4][R10.64] ;  /* 0x000000040a210981 */ /* 0x0000e2000c2e1900 */
[----:B------:R-:W-:Y:S01]  /*1860*/  IMAD R3, R3, 0x10000, R8 ;  /* 0x0001000003037824 */ /* 0x000fe200078e0208 */
[----:B------:R-:W-:-:S02]  /*1870*/  CS2R R8, SRZ ;  /* 0x0000000000087805 */ /* 0x000fc4000001ff00 */
[----:B------:R-:W3:Y:S04]  /*1880*/  @P1 LDG.E.EL R26, desc[UR4][R38.64] ;  /* 0x00000004261a1981 */ /* 0x000ee8000c2e1900 */
[----:B------:R-:W3:Y:S01]  /*1890*/  @P1 LDG.E.EL R25, desc[UR4][R38.64] ;  /* 0x0000000426191981 */ /* 0x000ee2000c2e1900 */
[----:B0-----:R-:W-:-:S03]  /*18a0*/  CS2R R10, SRZ ;  /* 0x00000000000a7805 */ /* 0x001fc6000001ff00 */
[----:B------:R-:W3:Y:S04]  /*18b0*/  @P1 LDG.E.EL R22, desc[UR4][R38.64] ;  /* 0x0000000426161981 */ /* 0x000ee8000c2e1900 */
[----:B------:R1:W3:Y:S02]  /*18c0*/  @P1 LDG.E.EL R2, desc[UR4][R38.64] ;  /* 0x0000000426021981 */ /* 0x0002e4000c2e1900 */
[----:B-1----:R-:W-:-:S05]  /*18d0*/  IMAD.WIDE R38, R3, 0x4, R30 ;  /* 0x0000000403267825 */ /* 0x002fca00078e021e */
[----:B------:R0:W3:Y:S01]  /*18e0*/  @!P2 LDG.E.128 R8, desc[UR4][R38.64] ;  /* 0x000000042608a981 */ /* 0x0000e2000c1e1d00 */
[----:B------:R-:W-:Y:S01]  /*18f0*/  CS2R R18, SRZ ;  /* 0x0000000000127805 */ /* 0x000fe2000001ff00 */
[----:B------:R-:W-:Y:S01]  /*1900*/  IMAD.WIDE R40, R28, 0x4, R30 ;  /* 0x000000041c287825 */ /* 0x000fe200078e021e */
[----:B------:R-:W-:-:S03]  /*1910*/  CS2R R30, SRZ ;  /* 0x00000000001e7805 */ /* 0x000fc6000001ff00 */
[----:B------:R-:W-:Y:S02]  /*1920*/  IMAD.MOV.U32 R28, RZ, RZ, RZ ;  /* 0x000000ffff1c7224 */ /* 0x000fe400078e00ff */
[----:B------:R-:W-:Y:S01]  /*1930*/  IMAD.MOV.U32 R29, RZ, RZ, RZ ;  /* 0x000000ffff1d7224 */ /* 0x000fe200078e00ff */
[----:B0-----:R-:W0:Y:S05]  /*1940*/  LDC.64 R38, c[0x0][0x250] ;  /* 0x00009400ff267b82 */ /* 0x001e2a0000000a00 */
[----:B------:R-:W5:Y:S01]  /*1950*/  @!P3 LDG.E.128 R28, desc[UR4][R40.64] ;  /* 0x00000004281cb981 */ /* 0x000f62000c1e1d00 */
[----:B----4-:R-:W-:-:S05]  /*1960*/  SEL R4, R4, RZ, P0 ;  /* 0x000000ff04047207 */ /* 0x010fca0000000000 */
[----:B------:R-:W-:Y:S01]  /*1970*/  FADD R17, -R4, R17 ;  /* 0x0000001104117221 */ /* 0x000fe20000000100 */
[----:B--2---:R-:W-:Y:S02]  /*1980*/  SEL R16, R16, RZ, P0 ;  /* 0x000000ff10107207 */ /* 0x004fe40000000000 */
[----:B---3--:R-:W-:-:S03]  /*1990*/  SEL R8, R8, RZ, !P2 ;  /* 0x000000ff08087207 */ /* 0x008fc60005000000 */
[----:B------:R-:W-:Y:S01]  /*19a0*/  @P2 FFMA R8, R17, R16, R4 ;  /* 0x0000001011082223 */ /* 0x000fe20000000004 */
[----:B------:R-:W-:-:S06]  /*19b0*/  CS2R R16, SRZ ;  /* 0x0000000000107805 */ /* 0x000fcc000001ff00 */
[----:B------:R-:W2:Y:S01]  /*19c0*/  @P1 LDG.E.128 R16, desc[UR4][R36.64] ;  /* 0x0000000424101981 */ /* 0x000ea2000c1e1d00 */
[----:B------:R-:W-:Y:S02]  /*19d0*/  SEL R24, R24, RZ, P1 ;  /* 0x000000ff18187207 */ /* 0x000fe40000800000 */
[----:B------:R-:W-:Y:S02]  /*19e0*/  SEL R20, R20, RZ, P1 ;  /* 0x000000ff14147207 */ /* 0x000fe40000800000 */
[----:B------:R-:W-:Y:S01]  /*19f0*/  SEL R7, R7, RZ, P0 ;  /* 0x000000ff07077207 */ /* 0x000fe20000000000 */
[----:B0-----:R-:W-:Y:S01]  /*1a00*/  IMAD.WIDE R38, R0, 0x4, R38 ;  /* 0x0000000400267825 */ /* 0x001fe200078e0226 */
[----:B------:R-:W-:-:S03]  /*1a10*/  SEL R3, R15, RZ, P1 ;  /* 0x000000ff0f037207 */ /* 0x000fc60000800000 */
[----:B------:R-:W-:Y:S01]  /*1a20*/  FADD R15, -R24, R20 ;  /* 0x00000014180f7221 */ /* 0x000fe20000000100 */
[----:B------:R-:W-:Y:S01]  /*1a30*/  SEL R0, R5, RZ, P0 ;  /* 0x000000ff05007207 */ /* 0x000fe20000000000 */
[----:B------:R-:W-:Y:S01]  /*1a40*/  FADD R32, -R7, R32 ;  /* 0x0000002007207221 */ /* 0x000fe20000000100 */
[----:B------:R-:W-:Y:S01]  /*1a50*/  SEL R4, R33, RZ, P0 ;  /* 0x000000ff21047207 */ /* 0x000fe20000000000 */
[----:B------:R-:W-:Y:S01]  /*1a60*/  FFMA R3, R15, R3, R24 ;  /* 0x000000030f037223 */ /* 0x000fe20000000018 */
[----:B------:R-:W-:Y:S02]  /*1a70*/  SEL R6, R6, RZ, P0 ;  /* 0x000000ff06067207 */ /* 0x000fe40000000000 */
[----:B------:R-:W-:Y:S01]  /*1a80*/  SEL R11, R11, RZ, !P2 ;  /* 0x000000ff0b0b7207 */ /* 0x000fe20005000000 */
[----:B------:R-:W-:Y:S01]  /*1a90*/  @P2 FFMA R11, R32, R4, R7 ;  /* 0x00000004200b2223 */ /* 0x000fe20000000007 */
[----:B------:R-:W-:Y:S01]  /*1aa0*/  SEL R35, R35, RZ, P0 ;  /* 0x000000ff23237207 */ /* 0x000fe20000000000 */
[----:B------:R-:W-:Y:S01]  /*1ab0*/  FADD R23, -R0, R23 ;  /* 0x0000001700177221 */ /* 0x000fe20000000100 */
[----:B-----5:R-:W-:Y:S01]  /*1ac0*/  SEL R15, R34, RZ, P0 ;  /* 0x000000ff220f7207 */ /* 0x020fe20000000000 */
[----:B------:R-:W-:Y:S01]  /*1ad0*/  FADD R21, -R6, R21 ;  /* 0x0000001506157221 */ /* 0x000fe20000000100 */
[----:B------:R-:W-:-:S02]  /*1ae0*/  SEL R26, R26, RZ, P1 ;  /* 0x000000ff1a1a7207 */ /* 0x000fc40000800000 */
[----:B------:R-:W-:Y:S02]  /*1af0*/  SEL R25, R25, RZ, P1 ;  /* 0x000000ff19197207 */ /* 0x000fe40000800000 */
[----:B------:R-:W-:Y:S02]  /*1b00*/  SEL R22, R22, RZ, P1 ;  /* 0x000000ff16167207 */ /* 0x000fe40000800000 */
[----:B------:R-:W-:Y:S02]  /*1b10*/  SEL R7, R2, RZ, P1 ;  /* 0x000000ff02077207 */ /* 0x000fe40000800000 */
[----:B------:R-:W-:Y:S01]  /*1b20*/  SEL R9, R9, RZ, !P2 ;  /* 0x000000ff09097207 */ /* 0x000fe20005000000 */
[----:B------:R-:W-:Y:S01]  /*1b30*/  @P2 FFMA R9, R23, R35, R0 ;  /* 0x0000002317092223 */ /* 0x000fe20000000000 */
[----:B------:R-:W-:Y:S01]  /*1b40*/  SEL R10, R10, RZ, !P2 ;  /* 0x000000ff0a0a7207 */ /* 0x000fe20005000000 */
[----:B------:R-:W-:Y:S01]  /*1b50*/  @P2 FFMA R10, R21, R15, R6 ;  /* 0x0000000f150a2223 */ /* 0x000fe20000000006 */
[----:B------:R-:W-:-:S02]  /*1b60*/  SEL R28, R28, RZ, !P3 ;  /* 0x000000ff1c1c7207 */ /* 0x000fc40005800000 */
[----:B------:R-:W-:Y:S02]  /*1b70*/  SEL R29, R29, RZ, !P3 ;  /* 0x000000ff1d1d7207 */ /* 0x000fe40005800000 */
[----:B------:R-:W-:Y:S02]  /*1b80*/  SEL R30, R30, RZ, !P3 ;  /* 0x000000ff1e1e7207 */ /* 0x000fe40005800000 */
[----:B------:R-:W-:Y:S01]  /*1b90*/  SEL R31, R31, RZ, !P3 ;  /* 0x000000ff1f1f7207 */ /* 0x000fe20005800000 */
[----:B------:R-:W-:Y:S01]  /*1ba0*/  STG.E.128 desc[UR4][R38.64], R8 ;  /* 0x0000000826007986 */ /* 0x000fe2000c101d04 */
[----:B--2---:R-:W-:Y:S02]  /*1bb0*/  SEL R5, R16, RZ, P1 ;  /* 0x000000ff10057207 */ /* 0x004fe40000800000 */
[----:B------:R-:W-:Y:S02]  /*1bc0*/  SEL R17, R17, RZ, P1 ;  /* 0x000000ff11117207 */ /* 0x000fe40000800000 */
[----:B------:R-:W-:-:S02]  /*1bd0*/  SEL R18, R18, RZ, P1 ;  /* 0x000000ff12127207 */ /* 0x000fc40000800000 */
[----:B------:R-:W-:Y:S01]  /*1be0*/  SEL R16, R19, RZ, P1 ;  /* 0x000000ff13107207 */ /* 0x000fe20000800000 */
[----:B------:R-:W-:Y:S01]  /*1bf0*/  FADD R12, -R5, R12 ;  /* 0x0000000c050c7221 */ /* 0x000fe20000000100 */
[----:B------:R-:W-:Y:S01]  /*1c00*/  FADD R14, -R17, R14 ;  /* 0x0000000e110e7221 */ /* 0x000fe20000000100 */
[----:B------:R-:W-:Y:S02]  /*1c10*/  FADD R13, -R18, R13 ;  /* 0x0000000d120d7221 */ /* 0x000fe40000000100 */
[----:B------:R-:W-:Y:S01]  /*1c20*/  FADD R3, -R16, R3 ;  /* 0x0000000310037221 */ /* 0x000fe20000000100 */
[----:B------:R-:W-:Y:S01]  /*1c30*/  @P3 FFMA R28, R12, R26, R5 ;  /* 0x0000001a0c1c3223 */ /* 0x000fe20000000005 */
[----:B------:R-:W-:Y:S01]  /*1c40*/  @P3 FFMA R29, R14, R25, R17 ;  /* 0x000000190e1d3223 */ /* 0x000fe20000000011 */
[----:B------:R-:W-:Y:S01]  /*1c50*/  @P3 FFMA R30, R13, R22, R18 ;  /* 0x000000160d1e3223 */ /* 0x000fe20000000012 */
[----:B------:R-:W-:-:S05]  /*1c60*/  @P3 FFMA R31, R3, R7, R16 ;  /* 0x00000007031f3223 */ /* 0x000fca0000000010 */
[----:B------:R-:W-:Y:S01]  /*1c70*/  STG.E.128 desc[UR4][R38.64+0x800], R28 ;  /* 0x0008001c26007986 */ /* 0x000fe2000c101d04 */
[----:B------:R-:W-:Y:S05]  /*1c80*/  EXIT ;  /* 0x000000000000794d */ /* 0x000fea0003800000 */
.L_x_0:
[----:B------:R-:W-:-:S00]  /*1c90*/  BRA `(.L_x_0) ;  /* 0xfffffffc00fc7947 */ /* 0x000fc0000383ffff */
[----:B------:R-:W-:-:S00]  /*1ca0*/  NOP ;  /* 0x0000000000007918 */ /* 0x000fc00000000000 */
        /* <DEDUP_REMOVED lines=13> */
.L_x_1:


//--------------------- .nv.constant0.triton_poi_fused_cat_30 --------------------------
	.section	.nv.constant0.triton_poi_fused_cat_30,"a",@progbits
	.sectionflags	@""
	.align	4
.nv.constant0.triton_poi_fused_cat_30:
	.zero		604
